//
// Generated by NVIDIA NVVM Compiler
//
// Compiler Build ID: CL-36424714
// Cuda compilation tools, release 13.0, V13.0.88
// Based on NVVM 20.0.0
//

.version 9.0
.target sm_100
.address_size 64

	// .globl	_Z16initCurandStatesP17curandStateXORWOWii
.global .align 4 .b8 precalc_xorwow_matrix[102400];
.global .align 4 .b8 precalc_xorwow_offset_matrix[102400];
.global .align 4 .b8 mrg32k3aM1[2304];
.global .align 4 .b8 mrg32k3aM2[2304];
.global .align 4 .b8 mrg32k3aM1SubSeq[2016];
.global .align 4 .b8 mrg32k3aM2SubSeq[2016];
.global .align 4 .b8 mrg32k3aM1Seq[2304];
.global .align 4 .b8 mrg32k3aM2Seq[2304];
.const .align 8 .b8 __cr_lgamma_table[72];
.const .align 8 .b8 frequencyArray[208] = {31, 133, 235, 81, 184, 30, 28, 64, 143, 194, 245, 40, 92, 143, 246, 63, 72, 225, 122, 20, 174, 71, 253, 63, 215, 163, 112, 61, 10, 215, 9, 64, 113, 61, 10, 215, 163, 240, 39, 64, 0, 0, 0, 0, 0, 0, 0, 64, 10, 215, 163, 112, 61, 10, 255, 63, 82, 184, 30, 133, 235, 81, 20, 64, 174, 71, 225, 122, 20, 174, 23, 64, 41, 92, 143, 194, 245, 40, 188, 63, 205, 204, 204, 204, 204, 204, 236, 63, 72, 225, 122, 20, 174, 71, 16, 64, 82, 184, 30, 133, 235, 81, 2, 64, 41, 92, 143, 194, 245, 40, 26, 64, 195, 245, 40, 92, 143, 194, 32, 64, 133, 235, 81, 184, 30, 133, 247, 63, 123, 20, 174, 71, 225, 122, 164, 63, 215, 163, 112, 61, 10, 215, 20, 64, 236, 81, 184, 30, 133, 235, 22, 64, 61, 10, 215, 163, 112, 61, 33, 64, 82, 184, 30, 133, 235, 81, 10, 64, 82, 184, 30, 133, 235, 81, 244, 63, 133, 235, 81, 184, 30, 133, 1, 64, 154, 153, 153, 153, 153, 153, 185, 63, 10, 215, 163, 112, 61, 10, 5, 64, 154, 153, 153, 153, 153, 153, 169, 63};
// _ZZ15evaluateFitnessPKcPKiPdiiE10sharedKeys has been demoted

.visible .entry _Z16initCurandStatesP17curandStateXORWOWii(
	.param .u64 .ptr .align 1 _Z16initCurandStatesP17curandStateXORWOWii_param_0,
	.param .u32 _Z16initCurandStatesP17curandStateXORWOWii_param_1,
	.param .u32 _Z16initCurandStatesP17curandStateXORWOWii_param_2
)
{
	.reg .pred 	%p<3>;
	.reg .b32 	%r<19>;
	.reg .b64 	%rd<6>;

	ld.param.u64 	%rd1, [_Z16initCurandStatesP17curandStateXORWOWii_param_0];
	ld.param.u32 	%r2, [_Z16initCurandStatesP17curandStateXORWOWii_param_1];
	ld.param.u32 	%r3, [_Z16initCurandStatesP17curandStateXORWOWii_param_2];
	mov.u32 	%r4, %ctaid.x;
	mov.u32 	%r5, %ntid.x;
	mov.u32 	%r6, %tid.x;
	mad.lo.s32 	%r1, %r4, %r5, %r6;
	setp.ge.s32 	%p1, %r1, %r3;
	@%p1 bra 	$L__BB0_2;
	cvta.to.global.u64 	%rd2, %rd1;
	add.s32 	%r7, %r2, %r1;
	mul.wide.s32 	%rd3, %r1, 48;
	add.s64 	%rd4, %rd2, %rd3;
	xor.b32  	%r8, %r7, -1429050551;
	mul.lo.s32 	%r9, %r8, 1099087573;
	setp.gt.s32 	%p2, %r7, -1;
	selp.b32 	%r10, -644748465, -1947113066, %p2;
	add.s32 	%r11, %r10, %r9;
	add.s32 	%r12, %r11, 6615241;
	add.s32 	%r13, %r9, 123456789;
	st.global.v2.u32 	[%rd4], {%r12, %r13};
	xor.b32  	%r14, %r9, 362436069;
	add.s32 	%r15, %r10, 521288629;
	st.global.v2.u32 	[%rd4+8], {%r14, %r15};
	xor.b32  	%r16, %r10, 88675123;
	add.s32 	%r17, %r9, 5783321;
	st.global.v2.u32 	[%rd4+16], {%r16, %r17};
	mov.b32 	%r18, 0;
	st.global.v2.u32 	[%rd4+24], {%r18, %r18};
	st.global.u32 	[%rd4+32], %r18;
	mov.b64 	%rd5, 0;
	st.global.u64 	[%rd4+40], %rd5;
$L__BB0_2:
	ret;

}
	// .globl	_Z15evaluateFitnessPKcPKiPdii
.visible .entry _Z15evaluateFitnessPKcPKiPdii(
	.param .u64 .ptr .align 1 _Z15evaluateFitnessPKcPKiPdii_param_0,
	.param .u64 .ptr .align 1 _Z15evaluateFitnessPKcPKiPdii_param_1,
	.param .u64 .ptr .align 1 _Z15evaluateFitnessPKcPKiPdii_param_2,
	.param .u32 _Z15evaluateFitnessPKcPKiPdii_param_3,
	.param .u32 _Z15evaluateFitnessPKcPKiPdii_param_4
)
{
	.reg .pred 	%p<23>;
	.reg .b32 	%r<62>;
	.reg .b64 	%rd<31>;
	.reg .b64 	%fd<50>;
	// demoted variable
	.shared .align 4 .b8 _ZZ15evaluateFitnessPKcPKiPdiiE10sharedKeys[640];
	ld.param.u64 	%rd6, [_Z15evaluateFitnessPKcPKiPdii_param_0];
	ld.param.u64 	%rd4, [_Z15evaluateFitnessPKcPKiPdii_param_1];
	ld.param.u64 	%rd5, [_Z15evaluateFitnessPKcPKiPdii_param_2];
	ld.param.u32 	%r23, [_Z15evaluateFitnessPKcPKiPdii_param_3];
	ld.param.u32 	%r24, [_Z15evaluateFitnessPKcPKiPdii_param_4];
	cvta.to.global.u64 	%rd1, %rd6;
	mov.u32 	%r1, %tid.x;
	setp.gt.u32 	%p1, %r1, 39;
	@%p1 bra 	$L__BB1_2;
	cvta.to.global.u64 	%rd7, %rd4;
	shl.b32 	%r25, %r1, 4;
	mov.u32 	%r26, _ZZ15evaluateFitnessPKcPKiPdiiE10sharedKeys;
	add.s32 	%r27, %r26, %r25;
	mul.wide.u32 	%rd8, %r1, 16;
	add.s64 	%rd9, %rd7, %rd8;
	ld.global.u32 	%r28, [%rd9];
	ld.global.u32 	%r29, [%rd9+4];
	ld.global.u32 	%r30, [%rd9+8];
	ld.global.u32 	%r31, [%rd9+12];
	st.shared.u32 	[%r27], %r28;
	st.shared.u32 	[%r27+4], %r29;
	st.shared.u32 	[%r27+8], %r30;
	st.shared.u32 	[%r27+12], %r31;
$L__BB1_2:
	bar.sync 	0;
	mov.u32 	%r32, %ctaid.x;
	mov.u32 	%r33, %ntid.x;
	mad.lo.s32 	%r2, %r32, %r33, %r1;
	setp.ge.s32 	%p2, %r2, %r23;
	@%p2 bra 	$L__BB1_26;
	setp.lt.s32 	%p3, %r24, 1;
	mov.f64 	%fd49, 0d0000000000000000;
	@%p3 bra 	$L__BB1_25;
	mul.lo.s32 	%r3, %r24, %r2;
	and.b32  	%r4, %r24, 3;
	setp.lt.u32 	%p4, %r24, 4;
	mov.f64 	%fd49, 0d0000000000000000;
	mov.b32 	%r58, 0;
	@%p4 bra 	$L__BB1_19;
	and.b32  	%r58, %r24, 2147483644;
	neg.s32 	%r57, %r58;
	mov.u32 	%r36, _ZZ15evaluateFitnessPKcPKiPdiiE10sharedKeys;
	add.s32 	%r55, %r36, 36;
	add.s64 	%rd2, %rd1, 1;
	mov.f64 	%fd49, 0d0000000000000000;
	mov.u64 	%rd12, frequencyArray;
	mov.u32 	%r56, %r3;
$L__BB1_6:
	cvt.s64.s32 	%rd10, %r56;
	add.s64 	%rd3, %rd2, %rd10;
	ld.global.s8 	%r38, [%rd3+-1];
	mul.wide.s32 	%rd11, %r38, 8;
	add.s64 	%rd13, %rd12, %rd11;
	ld.const.f64 	%fd2, [%rd13+-776];
	ld.shared.u32 	%r37, [%r55+-28];
	setp.eq.s32 	%p5, %r37, 9;
	@%p5 bra 	$L__BB1_8;
	setp.ne.s32 	%p6, %r37, 0;
	@%p6 bra 	$L__BB1_9;
$L__BB1_8:
	add.f64 	%fd30, %fd2, %fd2;
	sub.f64 	%fd49, %fd49, %fd30;
$L__BB1_9:
	ld.shared.u32 	%r40, [%r55+-32];
	setp.eq.s32 	%p7, %r40, 1;
	fma.rn.f64 	%fd31, %fd2, 0d3FF8000000000000, %fd49;
	selp.f64 	%fd42, %fd31, %fd49, %p7;
	ld.global.s8 	%r41, [%rd3];
	mul.wide.s32 	%rd14, %r41, 8;
	add.s64 	%rd16, %rd12, %rd14;
	ld.const.f64 	%fd6, [%rd16+-776];
	ld.shared.u32 	%r39, [%r55+-12];
	setp.eq.s32 	%p8, %r39, 9;
	@%p8 bra 	$L__BB1_11;
	setp.ne.s32 	%p9, %r39, 0;
	@%p9 bra 	$L__BB1_12;
$L__BB1_11:
	add.f64 	%fd32, %fd6, %fd6;
	sub.f64 	%fd42, %fd42, %fd32;
$L__BB1_12:
	ld.shared.u32 	%r43, [%r55+-16];
	setp.eq.s32 	%p10, %r43, 1;
	fma.rn.f64 	%fd33, %fd6, 0d3FF8000000000000, %fd42;
	selp.f64 	%fd43, %fd33, %fd42, %p10;
	ld.global.s8 	%r44, [%rd3+1];
	mul.wide.s32 	%rd17, %r44, 8;
	add.s64 	%rd19, %rd12, %rd17;
	ld.const.f64 	%fd10, [%rd19+-776];
	ld.shared.u32 	%r42, [%r55+4];
	setp.eq.s32 	%p11, %r42, 9;
	@%p11 bra 	$L__BB1_14;
	setp.ne.s32 	%p12, %r42, 0;
	@%p12 bra 	$L__BB1_15;
$L__BB1_14:
	add.f64 	%fd34, %fd10, %fd10;
	sub.f64 	%fd43, %fd43, %fd34;
$L__BB1_15:
	ld.shared.u32 	%r46, [%r55];
	setp.eq.s32 	%p13, %r46, 1;
	fma.rn.f64 	%fd35, %fd10, 0d3FF8000000000000, %fd43;
	selp.f64 	%fd44, %fd35, %fd43, %p13;
	ld.global.s8 	%r47, [%rd3+2];
	mul.wide.s32 	%rd20, %r47, 8;
	add.s64 	%rd22, %rd12, %rd20;
	ld.const.f64 	%fd14, [%rd22+-776];
	ld.shared.u32 	%r45, [%r55+20];
	setp.eq.s32 	%p14, %r45, 9;
	@%p14 bra 	$L__BB1_17;
	setp.ne.s32 	%p15, %r45, 0;
	@%p15 bra 	$L__BB1_18;
$L__BB1_17:
	add.f64 	%fd36, %fd14, %fd14;
	sub.f64 	%fd44, %fd44, %fd36;
$L__BB1_18:
	ld.shared.u32 	%r48, [%r55+16];
	setp.eq.s32 	%p16, %r48, 1;
	fma.rn.f64 	%fd37, %fd14, 0d3FF8000000000000, %fd44;
	selp.f64 	%fd49, %fd37, %fd44, %p16;
	add.s32 	%r57, %r57, 4;
	add.s32 	%r56, %r56, 4;
	add.s32 	%r55, %r55, 64;
	setp.ne.s32 	%p17, %r57, 0;
	@%p17 bra 	$L__BB1_6;
$L__BB1_19:
	setp.eq.s32 	%p18, %r4, 0;
	@%p18 bra 	$L__BB1_25;
	shl.b32 	%r49, %r58, 4;
	mov.u32 	%r50, _ZZ15evaluateFitnessPKcPKiPdiiE10sharedKeys;
	add.s32 	%r51, %r49, %r50;
	add.s32 	%r61, %r51, 8;
	add.s32 	%r60, %r58, %r3;
	neg.s32 	%r59, %r4;
	mov.u64 	%rd26, frequencyArray;
$L__BB1_21:
	.pragma "nounroll";
	cvt.s64.s32 	%rd23, %r60;
	add.s64 	%rd24, %rd1, %rd23;
	ld.global.s8 	%r53, [%rd24];
	mul.wide.s32 	%rd25, %r53, 8;
	add.s64 	%rd27, %rd26, %rd25;
	ld.const.f64 	%fd21, [%rd27+-776];
	ld.shared.u32 	%r52, [%r61];
	setp.eq.s32 	%p19, %r52, 9;
	@%p19 bra 	$L__BB1_23;
	setp.ne.s32 	%p20, %r52, 0;
	@%p20 bra 	$L__BB1_24;
$L__BB1_23:
	add.f64 	%fd38, %fd21, %fd21;
	sub.f64 	%fd49, %fd49, %fd38;
$L__BB1_24:
	ld.shared.u32 	%r54, [%r61+-4];
	setp.eq.s32 	%p21, %r54, 1;
	fma.rn.f64 	%fd39, %fd21, 0d3FF8000000000000, %fd49;
	selp.f64 	%fd49, %fd39, %fd49, %p21;
	add.s32 	%r61, %r61, 16;
	add.s32 	%r60, %r60, 1;
	add.s32 	%r59, %r59, 1;
	setp.ne.s32 	%p22, %r59, 0;
	@%p22 bra 	$L__BB1_21;
$L__BB1_25:
	cvta.to.global.u64 	%rd28, %rd5;
	mul.wide.s32 	%rd29, %r2, 8;
	add.s64 	%rd30, %rd28, %rd29;
	st.global.f64 	[%rd30], %fd49;
$L__BB1_26:
	ret;

}
	// .globl	_Z12mutateKernelPcP17curandStateXORWOWifi
.visible .entry _Z12mutateKernelPcP17curandStateXORWOWifi(
	.param .u64 .ptr .align 1 _Z12mutateKernelPcP17curandStateXORWOWifi_param_0,
	.param .u64 .ptr .align 1 _Z12mutateKernelPcP17curandStateXORWOWifi_param_1,
	.param .u32 _Z12mutateKernelPcP17curandStateXORWOWifi_param_2,
	.param .f32 _Z12mutateKernelPcP17curandStateXORWOWifi_param_3,
	.param .u32 _Z12mutateKernelPcP17curandStateXORWOWifi_param_4
)
{
	.reg .pred 	%p<16>;
	.reg .b16 	%rs<15>;
	.reg .b32 	%r<320>;
	.reg .b32 	%f<17>;
	.reg .b64 	%rd<32>;
	.reg .b64 	%fd<2>;

	ld.param.u64 	%rd5, [_Z12mutateKernelPcP17curandStateXORWOWifi_param_0];
	ld.param.u64 	%rd4, [_Z12mutateKernelPcP17curandStateXORWOWifi_param_1];
	ld.param.u32 	%r121, [_Z12mutateKernelPcP17curandStateXORWOWifi_param_2];
	ld.param.f32 	%f2, [_Z12mutateKernelPcP17curandStateXORWOWifi_param_3];
	ld.param.u32 	%r122, [_Z12mutateKernelPcP17curandStateXORWOWifi_param_4];
	cvta.to.global.u64 	%rd1, %rd5;
	mov.u32 	%r123, %ctaid.x;
	mov.u32 	%r124, %ntid.x;
	mov.u32 	%r125, %tid.x;
	mad.lo.s32 	%r1, %r123, %r124, %r125;
	setp.ge.s32 	%p1, %r1, %r122;
	@%p1 bra 	$L__BB2_24;
	cvta.to.global.u64 	%rd6, %rd4;
	mul.wide.s32 	%rd7, %r1, 48;
	add.s64 	%rd2, %rd6, %rd7;
	ld.global.v2.u32 	{%r246, %r274}, [%rd2];
	ld.global.v2.u32 	{%r256, %r249}, [%rd2+8];
	ld.global.v2.u32 	{%r250, %r251}, [%rd2+16];
	ld.global.v2.u32 	{%r8, %r9}, [%rd2+24];
	ld.global.f32 	%f1, [%rd2+32];
	ld.global.f64 	%fd1, [%rd2+40];
	setp.lt.s32 	%p2, %r121, 1;
	@%p2 bra 	$L__BB2_23;
	mul.lo.s32 	%r10, %r121, %r1;
	and.b32  	%r11, %r121, 3;
	setp.lt.u32 	%p3, %r121, 4;
	mov.b32 	%r307, 0;
	@%p3 bra 	$L__BB2_13;
	and.b32  	%r307, %r121, 2147483644;
	neg.s32 	%r245, %r307;
	mov.u32 	%r244, %r10;
$L__BB2_4:
	.pragma "nounroll";
	cvt.s64.s32 	%rd8, %r244;
	add.s64 	%rd9, %rd1, %rd8;
	add.s64 	%rd3, %rd9, 3;
	shr.u32 	%r128, %r274, 2;
	xor.b32  	%r129, %r128, %r274;
	shl.b32 	%r130, %r251, 4;
	shl.b32 	%r131, %r129, 1;
	xor.b32  	%r132, %r130, %r131;
	xor.b32  	%r133, %r132, %r251;
	xor.b32  	%r22, %r133, %r129;
	add.s32 	%r257, %r246, 362437;
	add.s32 	%r134, %r22, %r257;
	cvt.rn.f32.u32 	%f3, %r134;
	fma.rn.f32 	%f4, %f3, 0f2F800000, 0f2F000000;
	setp.geu.f32 	%p4, %f4, %f2;
	mov.u32 	%r252, %r22;
	mov.u32 	%r253, %r251;
	mov.u32 	%r254, %r250;
	mov.u32 	%r262, %r249;
	@%p4 bra 	$L__BB2_6;
	shr.u32 	%r135, %r256, 2;
	xor.b32  	%r136, %r135, %r256;
	shl.b32 	%r137, %r22, 4;
	shl.b32 	%r138, %r136, 1;
	xor.b32  	%r139, %r138, %r137;
	xor.b32  	%r140, %r139, %r136;
	xor.b32  	%r252, %r140, %r22;
	add.s32 	%r257, %r246, 724874;
	add.s32 	%r141, %r252, %r257;
	rem.u32 	%r142, %r141, %r121;
	ld.global.u8 	%rs1, [%rd3+-3];
	add.s32 	%r143, %r142, %r10;
	cvt.s64.s32 	%rd10, %r143;
	add.s64 	%rd11, %rd1, %rd10;
	ld.global.u8 	%rs2, [%rd11];
	st.global.u8 	[%rd3+-3], %rs2;
	st.global.u8 	[%rd11], %rs1;
	mov.u32 	%r253, %r22;
	mov.u32 	%r254, %r251;
	mov.u32 	%r262, %r250;
	mov.u32 	%r256, %r249;
$L__BB2_6:
	shr.u32 	%r144, %r256, 2;
	xor.b32  	%r145, %r144, %r256;
	shl.b32 	%r146, %r252, 4;
	shl.b32 	%r147, %r145, 1;
	xor.b32  	%r148, %r146, %r147;
	xor.b32  	%r149, %r148, %r252;
	xor.b32  	%r32, %r149, %r145;
	add.s32 	%r263, %r257, 362437;
	add.s32 	%r150, %r32, %r263;
	cvt.rn.f32.u32 	%f5, %r150;
	fma.rn.f32 	%f6, %f5, 0f2F800000, 0f2F000000;
	setp.geu.f32 	%p5, %f6, %f2;
	mov.u32 	%r258, %r32;
	mov.u32 	%r259, %r252;
	mov.u32 	%r260, %r253;
	mov.u32 	%r268, %r254;
	@%p5 bra 	$L__BB2_8;
	shr.u32 	%r151, %r262, 2;
	xor.b32  	%r152, %r151, %r262;
	shl.b32 	%r153, %r32, 4;
	shl.b32 	%r154, %r152, 1;
	xor.b32  	%r155, %r154, %r153;
	xor.b32  	%r156, %r155, %r152;
	xor.b32  	%r258, %r156, %r32;
	add.s32 	%r263, %r257, 724874;
	add.s32 	%r157, %r258, %r263;
	rem.u32 	%r158, %r157, %r121;
	ld.global.u8 	%rs3, [%rd3+-2];
	add.s32 	%r159, %r158, %r10;
	cvt.s64.s32 	%rd12, %r159;
	add.s64 	%rd13, %rd1, %rd12;
	ld.global.u8 	%rs4, [%rd13];
	st.global.u8 	[%rd3+-2], %rs4;
	st.global.u8 	[%rd13], %rs3;
	mov.u32 	%r259, %r32;
	mov.u32 	%r260, %r252;
	mov.u32 	%r268, %r253;
	mov.u32 	%r262, %r254;
$L__BB2_8:
	shr.u32 	%r160, %r262, 2;
	xor.b32  	%r161, %r160, %r262;
	shl.b32 	%r162, %r258, 4;
	shl.b32 	%r163, %r161, 1;
	xor.b32  	%r164, %r162, %r163;
	xor.b32  	%r165, %r164, %r258;
	xor.b32  	%r42, %r165, %r161;
	add.s32 	%r269, %r263, 362437;
	add.s32 	%r166, %r42, %r269;
	cvt.rn.f32.u32 	%f7, %r166;
	fma.rn.f32 	%f8, %f7, 0f2F800000, 0f2F000000;
	setp.geu.f32 	%p6, %f8, %f2;
	mov.u32 	%r264, %r42;
	mov.u32 	%r265, %r258;
	mov.u32 	%r266, %r259;
	mov.u32 	%r274, %r260;
	@%p6 bra 	$L__BB2_10;
	shr.u32 	%r167, %r268, 2;
	xor.b32  	%r168, %r167, %r268;
	shl.b32 	%r169, %r42, 4;
	shl.b32 	%r170, %r168, 1;
	xor.b32  	%r171, %r170, %r169;
	xor.b32  	%r172, %r171, %r168;
	xor.b32  	%r264, %r172, %r42;
	add.s32 	%r269, %r263, 724874;
	add.s32 	%r173, %r264, %r269;
	rem.u32 	%r174, %r173, %r121;
	ld.global.u8 	%rs5, [%rd3+-1];
	add.s32 	%r175, %r174, %r10;
	cvt.s64.s32 	%rd14, %r175;
	add.s64 	%rd15, %rd1, %rd14;
	ld.global.u8 	%rs6, [%rd15];
	st.global.u8 	[%rd3+-1], %rs6;
	st.global.u8 	[%rd15], %rs5;
	mov.u32 	%r265, %r42;
	mov.u32 	%r266, %r258;
	mov.u32 	%r274, %r259;
	mov.u32 	%r268, %r260;
$L__BB2_10:
	shr.u32 	%r176, %r268, 2;
	xor.b32  	%r177, %r176, %r268;
	shl.b32 	%r178, %r264, 4;
	shl.b32 	%r179, %r177, 1;
	xor.b32  	%r180, %r178, %r179;
	xor.b32  	%r181, %r180, %r264;
	xor.b32  	%r52, %r181, %r177;
	add.s32 	%r246, %r269, 362437;
	add.s32 	%r182, %r52, %r246;
	cvt.rn.f32.u32 	%f9, %r182;
	fma.rn.f32 	%f10, %f9, 0f2F800000, 0f2F000000;
	setp.geu.f32 	%p7, %f10, %f2;
	mov.u32 	%r251, %r52;
	mov.u32 	%r250, %r264;
	mov.u32 	%r249, %r265;
	mov.u32 	%r256, %r266;
	@%p7 bra 	$L__BB2_12;
	shr.u32 	%r183, %r274, 2;
	xor.b32  	%r184, %r183, %r274;
	shl.b32 	%r185, %r52, 4;
	shl.b32 	%r186, %r184, 1;
	xor.b32  	%r187, %r186, %r185;
	xor.b32  	%r188, %r187, %r184;
	xor.b32  	%r251, %r188, %r52;
	add.s32 	%r246, %r269, 724874;
	add.s32 	%r189, %r251, %r246;
	rem.u32 	%r190, %r189, %r121;
	ld.global.u8 	%rs7, [%rd3];
	add.s32 	%r191, %r190, %r10;
	cvt.s64.s32 	%rd16, %r191;
	add.s64 	%rd17, %rd1, %rd16;
	ld.global.u8 	%rs8, [%rd17];
	st.global.u8 	[%rd3], %rs8;
	st.global.u8 	[%rd17], %rs7;
	mov.u32 	%r250, %r52;
	mov.u32 	%r249, %r264;
	mov.u32 	%r256, %r265;
	mov.u32 	%r274, %r266;
$L__BB2_12:
	add.s32 	%r245, %r245, 4;
	add.s32 	%r244, %r244, 4;
	setp.ne.s32 	%p8, %r245, 0;
	@%p8 bra 	$L__BB2_4;
$L__BB2_13:
	setp.eq.s32 	%p9, %r11, 0;
	@%p9 bra 	$L__BB2_23;
	setp.eq.s32 	%p10, %r11, 1;
	mov.u32 	%r308, %r246;
	mov.u32 	%r310, %r256;
	mov.u32 	%r311, %r249;
	mov.u32 	%r312, %r250;
	mov.u32 	%r313, %r251;
	@%p10 bra 	$L__BB2_20;
	shr.u32 	%r193, %r274, 2;
	xor.b32  	%r194, %r193, %r274;
	shl.b32 	%r195, %r251, 4;
	shl.b32 	%r196, %r194, 1;
	xor.b32  	%r197, %r195, %r196;
	xor.b32  	%r198, %r197, %r251;
	xor.b32  	%r77, %r198, %r194;
	add.s32 	%r294, %r246, 362437;
	add.s32 	%r199, %r77, %r294;
	cvt.rn.f32.u32 	%f11, %r199;
	fma.rn.f32 	%f12, %f11, 0f2F800000, 0f2F000000;
	setp.geu.f32 	%p11, %f12, %f2;
	mov.u32 	%r289, %r77;
	mov.u32 	%r290, %r251;
	mov.u32 	%r291, %r250;
	mov.u32 	%r274, %r249;
	@%p11 bra 	$L__BB2_17;
	shr.u32 	%r200, %r256, 2;
	xor.b32  	%r201, %r200, %r256;
	shl.b32 	%r202, %r77, 4;
	shl.b32 	%r203, %r201, 1;
	xor.b32  	%r204, %r203, %r202;
	xor.b32  	%r205, %r204, %r201;
	xor.b32  	%r289, %r205, %r77;
	add.s32 	%r294, %r246, 724874;
	add.s32 	%r206, %r289, %r294;
	rem.u32 	%r207, %r206, %r121;
	add.s32 	%r208, %r307, %r10;
	cvt.s64.s32 	%rd18, %r208;
	add.s64 	%rd19, %rd1, %rd18;
	ld.global.u8 	%rs9, [%rd19];
	add.s32 	%r209, %r207, %r10;
	cvt.s64.s32 	%rd20, %r209;
	add.s64 	%rd21, %rd1, %rd20;
	ld.global.u8 	%rs10, [%rd21];
	st.global.u8 	[%rd19], %rs10;
	st.global.u8 	[%rd21], %rs9;
	mov.u32 	%r290, %r77;
	mov.u32 	%r291, %r251;
	mov.u32 	%r274, %r250;
	mov.u32 	%r256, %r249;
$L__BB2_17:
	shr.u32 	%r210, %r256, 2;
	xor.b32  	%r211, %r210, %r256;
	shl.b32 	%r212, %r289, 4;
	shl.b32 	%r213, %r211, 1;
	xor.b32  	%r214, %r212, %r213;
	xor.b32  	%r215, %r214, %r289;
	xor.b32  	%r87, %r215, %r211;
	add.s32 	%r246, %r294, 362437;
	add.s32 	%r216, %r87, %r246;
	cvt.rn.f32.u32 	%f13, %r216;
	fma.rn.f32 	%f14, %f13, 0f2F800000, 0f2F000000;
	setp.geu.f32 	%p12, %f14, %f2;
	mov.u32 	%r251, %r87;
	mov.u32 	%r250, %r289;
	mov.u32 	%r249, %r290;
	mov.u32 	%r256, %r291;
	@%p12 bra 	$L__BB2_19;
	shr.u32 	%r217, %r274, 2;
	xor.b32  	%r218, %r217, %r274;
	shl.b32 	%r219, %r87, 4;
	shl.b32 	%r220, %r218, 1;
	xor.b32  	%r221, %r220, %r219;
	xor.b32  	%r222, %r221, %r218;
	xor.b32  	%r251, %r222, %r87;
	add.s32 	%r246, %r294, 724874;
	add.s32 	%r223, %r251, %r246;
	rem.u32 	%r224, %r223, %r121;
	cvt.s64.s32 	%rd22, %r10;
	cvt.u64.u32 	%rd23, %r307;
	add.s64 	%rd24, %rd23, %rd22;
	add.s64 	%rd25, %rd1, %rd24;
	ld.global.u8 	%rs11, [%rd25+1];
	add.s32 	%r225, %r224, %r10;
	cvt.s64.s32 	%rd26, %r225;
	add.s64 	%rd27, %rd1, %rd26;
	ld.global.u8 	%rs12, [%rd27];
	st.global.u8 	[%rd25+1], %rs12;
	st.global.u8 	[%rd27], %rs11;
	mov.u32 	%r250, %r87;
	mov.u32 	%r249, %r289;
	mov.u32 	%r256, %r290;
	mov.u32 	%r274, %r291;
$L__BB2_19:
	add.s32 	%r307, %r307, 2;
	mov.u32 	%r308, %r246;
	mov.u32 	%r310, %r256;
	mov.u32 	%r311, %r249;
	mov.u32 	%r312, %r250;
	mov.u32 	%r313, %r251;
$L__BB2_20:
	and.b32  	%r226, %r121, 1;
	setp.eq.b32 	%p13, %r226, 1;
	not.pred 	%p14, %p13;
	@%p14 bra 	$L__BB2_23;
	shr.u32 	%r227, %r274, 2;
	xor.b32  	%r228, %r227, %r274;
	shl.b32 	%r229, %r313, 4;
	shl.b32 	%r230, %r228, 1;
	xor.b32  	%r231, %r229, %r230;
	xor.b32  	%r232, %r231, %r313;
	xor.b32  	%r111, %r232, %r228;
	add.s32 	%r246, %r308, 362437;
	add.s32 	%r233, %r111, %r246;
	cvt.rn.f32.u32 	%f15, %r233;
	fma.rn.f32 	%f16, %f15, 0f2F800000, 0f2F000000;
	setp.geu.f32 	%p15, %f16, %f2;
	mov.u32 	%r251, %r111;
	mov.u32 	%r250, %r313;
	mov.u32 	%r249, %r312;
	mov.u32 	%r256, %r311;
	mov.u32 	%r274, %r310;
	@%p15 bra 	$L__BB2_23;
	shr.u32 	%r234, %r310, 2;
	xor.b32  	%r235, %r234, %r310;
	shl.b32 	%r236, %r111, 4;
	shl.b32 	%r237, %r235, 1;
	xor.b32  	%r238, %r237, %r236;
	xor.b32  	%r239, %r238, %r235;
	xor.b32  	%r251, %r239, %r111;
	add.s32 	%r246, %r308, 724874;
	add.s32 	%r240, %r251, %r246;
	rem.u32 	%r241, %r240, %r121;
	add.s32 	%r242, %r307, %r10;
	cvt.s64.s32 	%rd28, %r242;
	add.s64 	%rd29, %rd1, %rd28;
	ld.global.u8 	%rs13, [%rd29];
	add.s32 	%r243, %r241, %r10;
	cvt.s64.s32 	%rd30, %r243;
	add.s64 	%rd31, %rd1, %rd30;
	ld.global.u8 	%rs14, [%rd31];
	st.global.u8 	[%rd29], %rs14;
	st.global.u8 	[%rd31], %rs13;
	mov.u32 	%r250, %r111;
	mov.u32 	%r249, %r313;
	mov.u32 	%r256, %r312;
	mov.u32 	%r274, %r311;
$L__BB2_23:
	st.global.v2.u32 	[%rd2], {%r246, %r274};
	st.global.v2.u32 	[%rd2+8], {%r256, %r249};
	st.global.v2.u32 	[%rd2+16], {%r250, %r251};
	st.global.v2.u32 	[%rd2+24], {%r8, %r9};
	st.global.f32 	[%rd2+32], %f1;
	st.global.f64 	[%rd2+40], %fd1;
$L__BB2_24:
	ret;

}
	// .globl	_Z15crossoverKernelPKcPcP17curandStateXORWOWii
.visible .entry _Z15crossoverKernelPKcPcP17curandStateXORWOWii(
	.param .u64 .ptr .align 1 _Z15crossoverKernelPKcPcP17curandStateXORWOWii_param_0,
	.param .u64 .ptr .align 1 _Z15crossoverKernelPKcPcP17curandStateXORWOWii_param_1,
	.param .u64 .ptr .align 1 _Z15crossoverKernelPKcPcP17curandStateXORWOWii_param_2,
	.param .u32 _Z15crossoverKernelPKcPcP17curandStateXORWOWii_param_3,
	.param .u32 _Z15crossoverKernelPKcPcP17curandStateXORWOWii_param_4
)
{
	.reg .pred 	%p<20>;
	.reg .b16 	%rs<59>;
	.reg .b32 	%r<143>;
	.reg .b32 	%f<2>;
	.reg .b64 	%rd<41>;
	.reg .b64 	%fd<2>;

	ld.param.u64 	%rd5, [_Z15crossoverKernelPKcPcP17curandStateXORWOWii_param_0];
	ld.param.u64 	%rd6, [_Z15crossoverKernelPKcPcP17curandStateXORWOWii_param_1];
	ld.param.u64 	%rd4, [_Z15crossoverKernelPKcPcP17curandStateXORWOWii_param_2];
	ld.param.u32 	%r66, [_Z15crossoverKernelPKcPcP17curandStateXORWOWii_param_4];
	cvta.to.global.u64 	%rd1, %rd6;
	cvta.to.global.u64 	%rd2, %rd5;
	mov.u32 	%r67, %ctaid.x;
	mov.u32 	%r68, %ntid.x;
	mov.u32 	%r69, %tid.x;
	mad.lo.s32 	%r1, %r67, %r68, %r69;
	shr.u32 	%r70, %r66, 31;
	add.s32 	%r71, %r66, %r70;
	shr.s32 	%r72, %r71, 1;
	setp.ge.s32 	%p1, %r1, %r72;
	@%p1 bra 	$L__BB3_28;
	ld.param.u32 	%r121, [_Z15crossoverKernelPKcPcP17curandStateXORWOWii_param_3];
	cvta.to.global.u64 	%rd7, %rd4;
	mul.wide.s32 	%rd8, %r1, 48;
	add.s64 	%rd3, %rd7, %rd8;
	ld.global.v2.u32 	{%r73, %r74}, [%rd3];
	ld.global.v2.u32 	{%r2, %r3}, [%rd3+8];
	ld.global.v2.u32 	{%r4, %r5}, [%rd3+16];
	ld.global.v2.u32 	{%r6, %r7}, [%rd3+24];
	ld.global.f32 	%f1, [%rd3+32];
	ld.global.f64 	%fd1, [%rd3+40];
	shr.u32 	%r75, %r74, 2;
	xor.b32  	%r76, %r75, %r74;
	shl.b32 	%r77, %r5, 4;
	shl.b32 	%r78, %r76, 1;
	xor.b32  	%r79, %r77, %r78;
	xor.b32  	%r80, %r79, %r5;
	xor.b32  	%r8, %r80, %r76;
	add.s32 	%r81, %r73, %r8;
	add.s32 	%r82, %r81, 362437;
	rem.u32 	%r9, %r82, %r66;
	add.s32 	%r10, %r73, 724874;
	shr.u32 	%r83, %r121, 31;
	add.s32 	%r84, %r121, %r83;
	shr.s32 	%r137, %r84, 1;
	setp.lt.s32 	%p2, %r121, 2;
	@%p2 bra 	$L__BB3_14;
	ld.param.u32 	%r122, [_Z15crossoverKernelPKcPcP17curandStateXORWOWii_param_3];
	mul.lo.s32 	%r12, %r9, %r122;
	mul.lo.s32 	%r13, %r122, %r1;
	add.s32 	%r86, %r137, -1;
	setp.lt.u32 	%p3, %r86, 15;
	mov.b32 	%r126, 0;
	@%p3 bra 	$L__BB3_5;
	and.b32  	%r88, %r137, 1073741808;
	neg.s32 	%r132, %r88;
	mov.b32 	%r133, 0;
	mov.u32 	%r131, %r13;
$L__BB3_4:
	.pragma "nounroll";
	and.b32  	%r126, %r137, 1073741808;
	cvt.s64.s32 	%rd9, %r131;
	add.s64 	%rd10, %rd1, %rd9;
	add.s32 	%r89, %r133, %r12;
	cvt.s64.s32 	%rd11, %r89;
	add.s64 	%rd12, %rd2, %rd11;
	ld.global.u8 	%rs1, [%rd12];
	st.global.u8 	[%rd10], %rs1;
	ld.global.u8 	%rs2, [%rd12+1];
	st.global.u8 	[%rd10+1], %rs2;
	ld.global.u8 	%rs3, [%rd12+2];
	st.global.u8 	[%rd10+2], %rs3;
	ld.global.u8 	%rs4, [%rd12+3];
	st.global.u8 	[%rd10+3], %rs4;
	ld.global.u8 	%rs5, [%rd12+4];
	st.global.u8 	[%rd10+4], %rs5;
	ld.global.u8 	%rs6, [%rd12+5];
	st.global.u8 	[%rd10+5], %rs6;
	ld.global.u8 	%rs7, [%rd12+6];
	st.global.u8 	[%rd10+6], %rs7;
	ld.global.u8 	%rs8, [%rd12+7];
	st.global.u8 	[%rd10+7], %rs8;
	ld.global.u8 	%rs9, [%rd12+8];
	st.global.u8 	[%rd10+8], %rs9;
	ld.global.u8 	%rs10, [%rd12+9];
	st.global.u8 	[%rd10+9], %rs10;
	ld.global.u8 	%rs11, [%rd12+10];
	st.global.u8 	[%rd10+10], %rs11;
	ld.global.u8 	%rs12, [%rd12+11];
	st.global.u8 	[%rd10+11], %rs12;
	ld.global.u8 	%rs13, [%rd12+12];
	st.global.u8 	[%rd10+12], %rs13;
	ld.global.u8 	%rs14, [%rd12+13];
	st.global.u8 	[%rd10+13], %rs14;
	ld.global.u8 	%rs15, [%rd12+14];
	st.global.u8 	[%rd10+14], %rs15;
	ld.global.u8 	%rs16, [%rd12+15];
	st.global.u8 	[%rd10+15], %rs16;
	add.s32 	%r133, %r133, 16;
	add.s32 	%r132, %r132, 16;
	add.s32 	%r131, %r131, 16;
	setp.eq.s32 	%p4, %r132, 0;
	@%p4 bra 	$L__BB3_5;
	bra.uni 	$L__BB3_4;
$L__BB3_5:
	and.b32  	%r16, %r137, 15;
	setp.eq.s32 	%p5, %r16, 0;
	@%p5 bra 	$L__BB3_14;
	setp.lt.u32 	%p6, %r16, 8;
	@%p6 bra 	$L__BB3_8;
	add.s32 	%r90, %r126, %r12;
	cvt.s64.s32 	%rd13, %r90;
	add.s64 	%rd14, %rd2, %rd13;
	ld.global.u8 	%rs17, [%rd14];
	add.s32 	%r91, %r126, %r13;
	cvt.s64.s32 	%rd15, %r91;
	add.s64 	%rd16, %rd1, %rd15;
	st.global.u8 	[%rd16], %rs17;
	ld.global.u8 	%rs18, [%rd14+1];
	st.global.u8 	[%rd16+1], %rs18;
	ld.global.u8 	%rs19, [%rd14+2];
	st.global.u8 	[%rd16+2], %rs19;
	ld.global.u8 	%rs20, [%rd14+3];
	st.global.u8 	[%rd16+3], %rs20;
	ld.global.u8 	%rs21, [%rd14+4];
	st.global.u8 	[%rd16+4], %rs21;
	ld.global.u8 	%rs22, [%rd14+5];
	st.global.u8 	[%rd16+5], %rs22;
	ld.global.u8 	%rs23, [%rd14+6];
	st.global.u8 	[%rd16+6], %rs23;
	ld.global.u8 	%rs24, [%rd14+7];
	st.global.u8 	[%rd16+7], %rs24;
	add.s32 	%r126, %r126, 8;
$L__BB3_8:
	and.b32  	%r19, %r137, 7;
	setp.eq.s32 	%p7, %r19, 0;
	@%p7 bra 	$L__BB3_14;
	setp.lt.u32 	%p8, %r19, 4;
	@%p8 bra 	$L__BB3_11;
	add.s32 	%r92, %r126, %r12;
	cvt.s64.s32 	%rd17, %r92;
	add.s64 	%rd18, %rd2, %rd17;
	ld.global.u8 	%rs25, [%rd18];
	add.s32 	%r93, %r126, %r13;
	cvt.s64.s32 	%rd19, %r93;
	add.s64 	%rd20, %rd1, %rd19;
	st.global.u8 	[%rd20], %rs25;
	ld.global.u8 	%rs26, [%rd18+1];
	st.global.u8 	[%rd20+1], %rs26;
	ld.global.u8 	%rs27, [%rd18+2];
	st.global.u8 	[%rd20+2], %rs27;
	ld.global.u8 	%rs28, [%rd18+3];
	st.global.u8 	[%rd20+3], %rs28;
	add.s32 	%r126, %r126, 4;
$L__BB3_11:
	and.b32  	%r22, %r137, 3;
	setp.eq.s32 	%p9, %r22, 0;
	@%p9 bra 	$L__BB3_14;
	add.s32 	%r129, %r126, %r13;
	neg.s32 	%r128, %r22;
$L__BB3_13:
	.pragma "nounroll";
	cvt.s64.s32 	%rd21, %r129;
	add.s64 	%rd22, %rd1, %rd21;
	add.s32 	%r94, %r126, %r12;
	cvt.s64.s32 	%rd23, %r94;
	add.s64 	%rd24, %rd2, %rd23;
	ld.global.u8 	%rs29, [%rd24];
	st.global.u8 	[%rd22], %rs29;
	add.s32 	%r126, %r126, 1;
	add.s32 	%r129, %r129, 1;
	add.s32 	%r128, %r128, 1;
	setp.ne.s32 	%p10, %r128, 0;
	@%p10 bra 	$L__BB3_13;
$L__BB3_14:
	ld.param.u32 	%r123, [_Z15crossoverKernelPKcPcP17curandStateXORWOWii_param_3];
	setp.lt.s32 	%p11, %r123, 1;
	@%p11 bra 	$L__BB3_27;
	ld.param.u32 	%r124, [_Z15crossoverKernelPKcPcP17curandStateXORWOWii_param_3];
	shr.u32 	%r95, %r2, 2;
	xor.b32  	%r96, %r95, %r2;
	shl.b32 	%r97, %r96, 1;
	shl.b32 	%r98, %r8, 4;
	xor.b32  	%r99, %r97, %r98;
	xor.b32  	%r100, %r99, %r96;
	xor.b32  	%r101, %r100, %r8;
	add.s32 	%r102, %r101, %r10;
	rem.u32 	%r103, %r102, %r66;
	mul.lo.s32 	%r31, %r103, %r124;
	mul.lo.s32 	%r32, %r124, %r1;
	add.s32 	%r104, %r137, 1;
	max.s32 	%r105, %r124, %r104;
	sub.s32 	%r33, %r105, %r137;
	sub.s32 	%r106, %r137, %r105;
	setp.gt.u32 	%p12, %r106, -16;
	@%p12 bra 	$L__BB3_18;
	and.b32  	%r107, %r33, -16;
	neg.s32 	%r135, %r107;
	add.s32 	%r134, %r137, %r32;
$L__BB3_17:
	.pragma "nounroll";
	cvt.s64.s32 	%rd25, %r134;
	add.s64 	%rd26, %rd1, %rd25;
	add.s32 	%r108, %r137, %r31;
	cvt.s64.s32 	%rd27, %r108;
	add.s64 	%rd28, %rd2, %rd27;
	ld.global.u8 	%rs30, [%rd28];
	st.global.u8 	[%rd26], %rs30;
	ld.global.u8 	%rs31, [%rd28+1];
	st.global.u8 	[%rd26+1], %rs31;
	ld.global.u8 	%rs32, [%rd28+2];
	st.global.u8 	[%rd26+2], %rs32;
	ld.global.u8 	%rs33, [%rd28+3];
	st.global.u8 	[%rd26+3], %rs33;
	ld.global.u8 	%rs34, [%rd28+4];
	st.global.u8 	[%rd26+4], %rs34;
	ld.global.u8 	%rs35, [%rd28+5];
	st.global.u8 	[%rd26+5], %rs35;
	ld.global.u8 	%rs36, [%rd28+6];
	st.global.u8 	[%rd26+6], %rs36;
	ld.global.u8 	%rs37, [%rd28+7];
	st.global.u8 	[%rd26+7], %rs37;
	ld.global.u8 	%rs38, [%rd28+8];
	st.global.u8 	[%rd26+8], %rs38;
	ld.global.u8 	%rs39, [%rd28+9];
	st.global.u8 	[%rd26+9], %rs39;
	ld.global.u8 	%rs40, [%rd28+10];
	st.global.u8 	[%rd26+10], %rs40;
	ld.global.u8 	%rs41, [%rd28+11];
	st.global.u8 	[%rd26+11], %rs41;
	ld.global.u8 	%rs42, [%rd28+12];
	st.global.u8 	[%rd26+12], %rs42;
	ld.global.u8 	%rs43, [%rd28+13];
	st.global.u8 	[%rd26+13], %rs43;
	ld.global.u8 	%rs44, [%rd28+14];
	st.global.u8 	[%rd26+14], %rs44;
	ld.global.u8 	%rs45, [%rd28+15];
	st.global.u8 	[%rd26+15], %rs45;
	add.s32 	%r137, %r137, 16;
	add.s32 	%r135, %r135, 16;
	add.s32 	%r134, %r134, 16;
	setp.ne.s32 	%p13, %r135, 0;
	@%p13 bra 	$L__BB3_17;
$L__BB3_18:
	and.b32  	%r50, %r33, 15;
	setp.eq.s32 	%p14, %r50, 0;
	@%p14 bra 	$L__BB3_27;
	and.b32  	%r51, %r33, 7;
	setp.lt.u32 	%p15, %r50, 8;
	@%p15 bra 	$L__BB3_21;
	add.s32 	%r109, %r137, %r31;
	cvt.s64.s32 	%rd29, %r109;
	add.s64 	%rd30, %rd2, %rd29;
	ld.global.u8 	%rs46, [%rd30];
	add.s32 	%r110, %r137, %r32;
	cvt.s64.s32 	%rd31, %r110;
	add.s64 	%rd32, %rd1, %rd31;
	st.global.u8 	[%rd32], %rs46;
	ld.global.u8 	%rs47, [%rd30+1];
	st.global.u8 	[%rd32+1], %rs47;
	ld.global.u8 	%rs48, [%rd30+2];
	st.global.u8 	[%rd32+2], %rs48;
	ld.global.u8 	%rs49, [%rd30+3];
	st.global.u8 	[%rd32+3], %rs49;
	ld.global.u8 	%rs50, [%rd30+4];
	st.global.u8 	[%rd32+4], %rs50;
	ld.global.u8 	%rs51, [%rd30+5];
	st.global.u8 	[%rd32+5], %rs51;
	ld.global.u8 	%rs52, [%rd30+6];
	st.global.u8 	[%rd32+6], %rs52;
	ld.global.u8 	%rs53, [%rd30+7];
	st.global.u8 	[%rd32+7], %rs53;
	add.s32 	%r137, %r137, 8;
$L__BB3_21:
	setp.eq.s32 	%p16, %r51, 0;
	@%p16 bra 	$L__BB3_27;
	and.b32  	%r54, %r33, 3;
	setp.lt.u32 	%p17, %r51, 4;
	@%p17 bra 	$L__BB3_24;
	add.s32 	%r111, %r137, %r31;
	cvt.s64.s32 	%rd33, %r111;
	add.s64 	%rd34, %rd2, %rd33;
	ld.global.u8 	%rs54, [%rd34];
	add.s32 	%r112, %r137, %r32;
	cvt.s64.s32 	%rd35, %r112;
	add.s64 	%rd36, %rd1, %rd35;
	st.global.u8 	[%rd36], %rs54;
	ld.global.u8 	%rs55, [%rd34+1];
	st.global.u8 	[%rd36+1], %rs55;
	ld.global.u8 	%rs56, [%rd34+2];
	st.global.u8 	[%rd36+2], %rs56;
	ld.global.u8 	%rs57, [%rd34+3];
	st.global.u8 	[%rd36+3], %rs57;
	add.s32 	%r137, %r137, 4;
$L__BB3_24:
	setp.eq.s32 	%p18, %r54, 0;
	@%p18 bra 	$L__BB3_27;
	add.s32 	%r141, %r137, %r32;
	neg.s32 	%r140, %r54;
$L__BB3_26:
	.pragma "nounroll";
	cvt.s64.s32 	%rd37, %r141;
	add.s64 	%rd38, %rd1, %rd37;
	add.s32 	%r113, %r137, %r31;
	cvt.s64.s32 	%rd39, %r113;
	add.s64 	%rd40, %rd2, %rd39;
	ld.global.u8 	%rs58, [%rd40];
	st.global.u8 	[%rd38], %rs58;
	add.s32 	%r137, %r137, 1;
	add.s32 	%r141, %r141, 1;
	add.s32 	%r140, %r140, 1;
	setp.ne.s32 	%p19, %r140, 0;
	@%p19 bra 	$L__BB3_26;
$L__BB3_27:
	st.global.v2.u32 	[%rd3], {%r10, %r3};
	st.global.v2.u32 	[%rd3+8], {%r4, %r5};
	shr.u32 	%r114, %r2, 2;
	xor.b32  	%r115, %r114, %r2;
	shl.b32 	%r116, %r115, 1;
	shl.b32 	%r117, %r8, 4;
	xor.b32  	%r118, %r116, %r117;
	xor.b32  	%r119, %r118, %r115;
	xor.b32  	%r120, %r119, %r8;
	st.global.v2.u32 	[%rd3+16], {%r8, %r120};
	st.global.v2.u32 	[%rd3+24], {%r6, %r7};
	st.global.f32 	[%rd3+32], %f1;
	st.global.f64 	[%rd3+40], %fd1;
$L__BB3_28:
	ret;

}


// ===== COMPILED SASS (sm_100) =====

	.target	sm_100

	.elftype	@"ET_EXEC"


//--------------------- .note.nv.tkinfo           --------------------------
	.section	.note.nv.tkinfo,"",@"SHT_NOTE"
	.sectionflags	@"SHF_NOTE_NV_TKINFO"
	.tkinfo
        /*0018*/ 	.word	0x00000002
        /*0030*/ 	.string	""
        /*0030*/ 	.string	"ptxas"
        /*0030*/ 	.string	"Cuda compilation tools, release 13.0, V13.0.88"
        /*0030*/ 	.string	"Build cuda_13.0.r13.0/compiler.36424714_0"
        /*0030*/ 	.string	"-arch sm_100 -m 64 "



//--------------------- .note.nv.cuinfo           --------------------------
	.section	.note.nv.cuinfo,"",@"SHT_NOTE"
	.sectionflags	@"SHF_NOTE_NV_CUINFO"
        /*0018*/ 	.short	0x0002
        /*001a*/ 	.short	0x0064
        /*001c*/ 	.short	0x0082
	.zero		2


//--------------------- .nv.info                  --------------------------
	.section	.nv.info,"",@"SHT_CUDA_INFO"
	.align	4


	//----- nvinfo : EIATTR_REGCOUNT
	.align		4
        /*0000*/ 	.byte	0x04, 0x2f
        /*0002*/ 	.short	(.L_11 - .L_10)
	.align		4
.L_10:
        /*0004*/ 	.word	index@(_Z16initCurandStatesP17curandStateXORWOWii)
        /*0008*/ 	.word	0x0000000e


	//----- nvinfo : EIATTR_FRAME_SIZE
	.align		4
.L_11:
        /*000c*/ 	.byte	0x04, 0x11
        /*000e*/ 	.short	(.L_13 - .L_12)
	.align		4
.L_12:
        /*0010*/ 	.word	index@(_Z16initCurandStatesP17curandStateXORWOWii)
        /*0014*/ 	.word	0x00000000


	//----- nvinfo : EIATTR_REGCOUNT
	.align		4
.L_13:
        /*0018*/ 	.byte	0x04, 0x2f
        /*001a*/ 	.short	(.L_15 - .L_14)
	.align		4
.L_14:
        /*001c*/ 	.word	index@(_Z15evaluateFitnessPKcPKiPdii)
        /*0020*/ 	.word	0x00000016


	//----- nvinfo : EIATTR_FRAME_SIZE
	.align		4
.L_15:
        /*0024*/ 	.byte	0x04, 0x11
        /*0026*/ 	.short	(.L_17 - .L_16)
	.align		4
.L_16:
        /*0028*/ 	.word	index@(_Z15evaluateFitnessPKcPKiPdii)
        /*002c*/ 	.word	0x00000000


	//----- nvinfo : EIATTR_REGCOUNT
	.align		4
.L_17:
        /*0030*/ 	.byte	0x04, 0x2f
        /*0032*/ 	.short	(.L_19 - .L_18)
	.align		4
.L_18:
        /*0034*/ 	.word	index@(_Z12mutateKernelPcP17curandStateXORWOWifi)
        /*0038*/ 	.word	0x0000001e


	//----- nvinfo : EIATTR_FRAME_SIZE
	.align		4
.L_19:
        /*003c*/ 	.byte	0x04, 0x11
        /*003e*/ 	.short	(.L_21 - .L_20)
	.align		4
.L_20:
        /*0040*/ 	.word	index@(_Z12mutateKernelPcP17curandStateXORWOWifi)
        /*0044*/ 	.word	0x00000000


	//----- nvinfo : EIATTR_REGCOUNT
	.align		4
.L_21:
        /*0048*/ 	.byte	0x04, 0x2f
        /*004a*/ 	.short	(.L_23 - .L_22)
	.align		4
.L_22:
        /*004c*/ 	.word	index@(_Z15crossoverKernelPKcPcP17curandStateXORWOWii)
        /*0050*/ 	.word	0x00000020


	//----- nvinfo : EIATTR_FRAME_SIZE
	.align		4
.L_23:
        /*0054*/ 	.byte	0x04, 0x11
        /*0056*/ 	.short	(.L_25 - .L_24)
	.align		4
.L_24:
        /*0058*/ 	.word	index@(_Z15crossoverKernelPKcPcP17curandStateXORWOWii)
        /*005c*/ 	.word	0x00000000


	//----- nvinfo : EIATTR_MIN_STACK_SIZE
	.align		4
.L_25:
        /*0060*/ 	.byte	0x04, 0x12
        /*0062*/ 	.short	(.L_27 - .L_26)
	.align		4
.L_26:
        /*0064*/ 	.word	index@(_Z15crossoverKernelPKcPcP17curandStateXORWOWii)
        /*0068*/ 	.word	0x00000000


	//----- nvinfo : EIATTR_MIN_STACK_SIZE
	.align		4
.L_27:
        /*006c*/ 	.byte	0x04, 0x12
        /*006e*/ 	.short	(.L_29 - .L_28)
	.align		4
.L_28:
        /*0070*/ 	.word	index@(_Z12mutateKernelPcP17curandStateXORWOWifi)
        /*0074*/ 	.word	0x00000000


	//----- nvinfo : EIATTR_MIN_STACK_SIZE
	.align		4
.L_29:
        /*0078*/ 	.byte	0x04, 0x12
        /*007a*/ 	.short	(.L_31 - .L_30)
	.align		4
.L_30:
        /*007c*/ 	.word	index@(_Z15evaluateFitnessPKcPKiPdii)
        /*0080*/ 	.word	0x00000000


	//----- nvinfo : EIATTR_MIN_STACK_SIZE
	.align		4
.L_31:
        /*0084*/ 	.byte	0x04, 0x12
        /*0086*/ 	.short	(.L_33 - .L_32)
	.align		4
.L_32:
        /*0088*/ 	.word	index@(_Z16initCurandStatesP17curandStateXORWOWii)
        /*008c*/ 	.word	0x00000000
.L_33:


//--------------------- .nv.compat                --------------------------
	.section	.nv.compat,"",@"SHT_CUDA_COMPAT_INFO"
	.align	4
        /*0000*/ 	.byte	0x02, 0x09, 0x00, 0x00, 0x02, 0x02, 0x01, 0x00, 0x02, 0x05, 0x05, 0x00, 0x03, 0x07, 0x01, 0x01
        /*0010*/ 	.byte	0x02, 0x03, 0x00, 0x00, 0x02, 0x06, 0x01, 0x00, 0x04, 0x0b, 0x08, 0x00, 0x01, 0x00, 0x00, 0x00
        /*0020*/ 	.byte	0x00, 0x00, 0x00, 0x00


//--------------------- .nv.info._Z15crossoverKernelPKcPcP17curandStateXORWOWii --------------------------
	.section	.nv.info._Z15crossoverKernelPKcPcP17curandStateXORWOWii,"",@"SHT_CUDA_INFO"
	.sectionflags	@""
	.align	4


	//----- nvinfo : EIATTR_CUDA_API_VERSION
	.align		4
        /*0000*/ 	.byte	0x04, 0x37
        /*0002*/ 	.short	(.L_35 - .L_34)
.L_34:
        /*0004*/ 	.word	0x00000082


	//----- nvinfo : EIATTR_KPARAM_INFO
	.align		4
.L_35:
        /*0008*/ 	.byte	0x04, 0x17
        /*000a*/ 	.short	(.L_37 - .L_36)
.L_36:
        /*000c*/ 	.word	0x00000000
        /*0010*/ 	.short	0x0004
        /*0012*/ 	.short	0x001c
        /*0014*/ 	.byte	0x00, 0xf0, 0x11, 0x00


	//----- nvinfo : EIATTR_KPARAM_INFO
	.align		4
.L_37:
        /*0018*/ 	.byte	0x04, 0x17
        /*001a*/ 	.short	(.L_39 - .L_38)
.L_38:
        /*001c*/ 	.word	0x00000000
        /*0020*/ 	.short	0x0003
        /*0022*/ 	.short	0x0018
        /*0024*/ 	.byte	0x00, 0xf0, 0x11, 0x00


	//----- nvinfo : EIATTR_KPARAM_INFO
	.align		4
.L_39:
        /*0028*/ 	.byte	0x04, 0x17
        /*002a*/ 	.short	(.L_41 - .L_40)
.L_40:
        /*002c*/ 	.word	0x00000000
        /*0030*/ 	.short	0x0002
        /*0032*/ 	.short	0x0010
        /*0034*/ 	.byte	0x00, 0xf5, 0x21, 0x00


	//----- nvinfo : EIATTR_KPARAM_INFO
	.align		4
.L_41:
        /*0038*/ 	.byte	0x04, 0x17
        /*003a*/ 	.short	(.L_43 - .L_42)
.L_42:
        /*003c*/ 	.word	0x00000000
        /*0040*/ 	.short	0x0001
        /*0042*/ 	.short	0x0008
        /*0044*/ 	.byte	0x00, 0xf5, 0x21, 0x00


	//----- nvinfo : EIATTR_KPARAM_INFO
	.align		4
.L_43:
        /*0048*/ 	.byte	0x04, 0x17
        /*004a*/ 	.short	(.L_45 - .L_44)
.L_44:
        /*004c*/ 	.word	0x00000000
        /*0050*/ 	.short	0x0000
        /*0052*/ 	.short	0x0000
        /*0054*/ 	.byte	0x00, 0xf5, 0x21, 0x00


	//----- nvinfo : EIATTR_SPARSE_MMA_MASK
	.align		4
.L_45:
        /*0058*/ 	.byte	0x03, 0x50
        /*005a*/ 	.short	0x0000


	//----- nvinfo : EIATTR_MAXREG_COUNT
	.align		4
        /*005c*/ 	.byte	0x03, 0x1b
        /*005e*/ 	.short	0x00ff


	//----- nvinfo : EIATTR_MERCURY_ISA_VERSION
	.align		4
        /*0060*/ 	.byte	0x03, 0x5f
        /*0062*/ 	.short	0x0101


	//----- nvinfo : EIATTR_VRC_CTA_INIT_COUNT
	.align		4
        /*0064*/ 	.byte	0x02, 0x4a
	.zero		1
	.zero		1


	//----- nvinfo : EIATTR_EXIT_INSTR_OFFSETS
	.align		4
        /*0068*/ 	.byte	0x04, 0x1c
        /*006a*/ 	.short	(.L_47 - .L_46)


	//   ....[0]....
.L_46:
        /*006c*/ 	.word	0x00000090


	//   ....[1]....
        /*0070*/ 	.word	0x00001470


	//----- nvinfo : EIATTR_CBANK_PARAM_SIZE
	.align		4
.L_47:
        /*0074*/ 	.byte	0x03, 0x19
        /*0076*/ 	.short	0x0020


	//----- nvinfo : EIATTR_PARAM_CBANK
	.align		4
        /*0078*/ 	.byte	0x04, 0x0a
        /*007a*/ 	.short	(.L_49 - .L_48)
	.align		4
.L_48:
        /*007c*/ 	.word	index@(.nv.constant0._Z15crossoverKernelPKcPcP17curandStateXORWOWii)
        /*0080*/ 	.short	0x0380
        /*0082*/ 	.short	0x0020


	//----- nvinfo : EIATTR_SW_WAR
	.align		4
.L_49:
        /*0084*/ 	.byte	0x04, 0x36
        /*0086*/ 	.short	(.L_51 - .L_50)
.L_50:
        /*0088*/ 	.word	0x00000008
.L_51:


//--------------------- .nv.info._Z12mutateKernelPcP17curandStateXORWOWifi --------------------------
	.section	.nv.info._Z12mutateKernelPcP17curandStateXORWOWifi,"",@"SHT_CUDA_INFO"
	.sectionflags	@""
	.align	4


	//----- nvinfo : EIATTR_CUDA_API_VERSION
	.align		4
        /*0000*/ 	.byte	0x04, 0x37
        /*0002*/ 	.short	(.L_53 - .L_52)
.L_52:
        /*0004*/ 	.word	0x00000082


	//----- nvinfo : EIATTR_KPARAM_INFO
	.align		4
.L_53:
        /*0008*/ 	.byte	0x04, 0x17
        /*000a*/ 	.short	(.L_55 - .L_54)
.L_54:
        /*000c*/ 	.word	0x00000000
        /*0010*/ 	.short	0x0004
        /*0012*/ 	.short	0x0018
        /*0014*/ 	.byte	0x00, 0xf0, 0x11, 0x00


	//----- nvinfo : EIATTR_KPARAM_INFO
	.align		4
.L_55:
        /*0018*/ 	.byte	0x04, 0x17
        /*001a*/ 	.short	(.L_57 - .L_56)
.L_56:
        /*001c*/ 	.word	0x00000000
        /*0020*/ 	.short	0x0003
        /*0022*/ 	.short	0x0014
        /*0024*/ 	.byte	0x00, 0xf0, 0x11, 0x00


	//----- nvinfo : EIATTR_KPARAM_INFO
	.align		4
.L_57:
        /*0028*/ 	.byte	0x04, 0x17
        /*002a*/ 	.short	(.L_59 - .L_58)
.L_58:
        /*002c*/ 	.word	0x00000000
        /*0030*/ 	.short	0x0002
        /*0032*/ 	.short	0x0010
        /*0034*/ 	.byte	0x00, 0xf0, 0x11, 0x00


	//----- nvinfo : EIATTR_KPARAM_INFO
	.align		4
.L_59:
        /*0038*/ 	.byte	0x04, 0x17
        /*003a*/ 	.short	(.L_61 - .L_60)
.L_60:
        /*003c*/ 	.word	0x00000000
        /*0040*/ 	.short	0x0001
        /*0042*/ 	.short	0x0008
        /*0044*/ 	.byte	0x00, 0xf5, 0x21, 0x00


	//----- nvinfo : EIATTR_KPARAM_INFO
	.align		4
.L_61:
        /*0048*/ 	.byte	0x04, 0x17
        /*004a*/ 	.short	(.L_63 - .L_62)
.L_62:
        /*004c*/ 	.word	0x00000000
        /*0050*/ 	.short	0x0000
        /*0052*/ 	.short	0x0000
        /*0054*/ 	.byte	0x00, 0xf5, 0x21, 0x00


	//----- nvinfo : EIATTR_SPARSE_MMA_MASK
	.align		4
.L_63:
        /*0058*/ 	.byte	0x03, 0x50
        /*005a*/ 	.short	0x0000


	//----- nvinfo : EIATTR_MAXREG_COUNT
	.align		4
        /*005c*/ 	.byte	0x03, 0x1b
        /*005e*/ 	.short	0x00ff


	//----- nvinfo : EIATTR_MERCURY_ISA_VERSION
	.align		4
        /*0060*/ 	.byte	0x03, 0x5f
        /*0062*/ 	.short	0x0101


	//----- nvinfo : EIATTR_VRC_CTA_INIT_COUNT
	.align		4
        /*0064*/ 	.byte	0x02, 0x4a
	.zero		1
	.zero		1


	//----- nvinfo : EIATTR_EXIT_INSTR_OFFSETS
	.align		4
        /*0068*/ 	.byte	0x04, 0x1c
        /*006a*/ 	.short	(.L_65 - .L_64)


	//   ....[0]....
.L_64:
        /*006c*/ 	.word	0x00000070


	//   ....[1]....
        /*0070*/ 	.word	0x00001cd0


	//----- nvinfo : EIATTR_CRS_STACK_SIZE
	.align		4
.L_65:
        /*0074*/ 	.byte	0x04, 0x1e
        /*0076*/ 	.short	(.L_67 - .L_66)
.L_66:
        /*0078*/ 	.word	0x00000000


	//----- nvinfo : EIATTR_CBANK_PARAM_SIZE
	.align		4
.L_67:
        /*007c*/ 	.byte	0x03, 0x19
        /*007e*/ 	.short	0x001c


	//----- nvinfo : EIATTR_PARAM_CBANK
	.align		4
        /*0080*/ 	.byte	0x04, 0x0a
        /*0082*/ 	.short	(.L_69 - .L_68)
	.align		4
.L_68:
        /*0084*/ 	.word	index@(.nv.constant0._Z12mutateKernelPcP17curandStateXORWOWifi)
        /*0088*/ 	.short	0x0380
        /*008a*/ 	.short	0x001c


	//----- nvinfo : EIATTR_SW_WAR
	.align		4
.L_69:
        /*008c*/ 	.byte	0x04, 0x36
        /*008e*/ 	.short	(.L_71 - .L_70)
.L_70:
        /*0090*/ 	.word	0x00000008
.L_71:


//--------------------- .nv.info._Z15evaluateFitnessPKcPKiPdii --------------------------
	.section	.nv.info._Z15evaluateFitnessPKcPKiPdii,"",@"SHT_CUDA_INFO"
	.sectionflags	@""
	.align	4


	//----- nvinfo : EIATTR_CUDA_API_VERSION
	.align		4
        /*0000*/ 	.byte	0x04, 0x37
        /*0002*/ 	.short	(.L_73 - .L_72)
.L_72:
        /*0004*/ 	.word	0x00000082


	//----- nvinfo : EIATTR_KPARAM_INFO
	.align		4
.L_73:
        /*0008*/ 	.byte	0x04, 0x17
        /*000a*/ 	.short	(.L_75 - .L_74)
.L_74:
        /*000c*/ 	.word	0x00000000
        /*0010*/ 	.short	0x0004
        /*0012*/ 	.short	0x001c
        /*0014*/ 	.byte	0x00, 0xf0, 0x11, 0x00


	//----- nvinfo : EIATTR_KPARAM_INFO
	.align		4
.L_75:
        /*0018*/ 	.byte	0x04, 0x17
        /*001a*/ 	.short	(.L_77 - .L_76)
.L_76:
        /*001c*/ 	.word	0x00000000
        /*0020*/ 	.short	0x0003
        /*0022*/ 	.short	0x0018
        /*0024*/ 	.byte	0x00, 0xf0, 0x11, 0x00


	//----- nvinfo : EIATTR_KPARAM_INFO
	.align		4
.L_77:
        /*0028*/ 	.byte	0x04, 0x17
        /*002a*/ 	.short	(.L_79 - .L_78)
.L_78:
        /*002c*/ 	.word	0x00000000
        /*0030*/ 	.short	0x0002
        /*0032*/ 	.short	0x0010
        /*0034*/ 	.byte	0x00, 0xf5, 0x21, 0x00


	//----- nvinfo : EIATTR_KPARAM_INFO
	.align		4
.L_79:
        /*0038*/ 	.byte	0x04, 0x17
        /*003a*/ 	.short	(.L_81 - .L_80)
.L_80:
        /*003c*/ 	.word	0x00000000
        /*0040*/ 	.short	0x0001
        /*0042*/ 	.short	0x0008
        /*0044*/ 	.byte	0x00, 0xf5, 0x21, 0x00


	//----- nvinfo : EIATTR_KPARAM_INFO
	.align		4
.L_81:
        /*0048*/ 	.byte	0x04, 0x17
        /*004a*/ 	.short	(.L_83 - .L_82)
.L_82:
        /*004c*/ 	.word	0x00000000
        /*0050*/ 	.short	0x0000
        /*0052*/ 	.short	0x0000
        /*0054*/ 	.byte	0x00, 0xf5, 0x21, 0x00


	//----- nvinfo : EIATTR_SPARSE_MMA_MASK
	.align		4
.L_83:
        /*0058*/ 	.byte	0x03, 0x50
        /*005a*/ 	.short	0x0000


	//----- nvinfo : EIATTR_MAXREG_COUNT
	.align		4
        /*005c*/ 	.byte	0x03, 0x1b
        /*005e*/ 	.short	0x00ff


	//----- nvinfo : EIATTR_NUM_BARRIERS
	.align		4
        /*0060*/ 	.byte	0x02, 0x4c
        /*0062*/ 	.byte	0x01
	.zero		1


	//----- nvinfo : EIATTR_MERCURY_ISA_VERSION
	.align		4
        /*0064*/ 	.byte	0x03, 0x5f
        /*0066*/ 	.short	0x0101


	//----- nvinfo : EIATTR_VRC_CTA_INIT_COUNT
	.align		4
        /*0068*/ 	.byte	0x02, 0x4a
	.zero		1
	.zero		1


	//----- nvinfo : EIATTR_EXIT_INSTR_OFFSETS
	.align		4
        /*006c*/ 	.byte	0x04, 0x1c
        /*006e*/ 	.short	(.L_85 - .L_84)


	//   ....[0]....
.L_84:
        /*0070*/ 	.word	0x00000150


	//   ....[1]....
        /*0074*/ 	.word	0x00000870


	//----- nvinfo : EIATTR_CBANK_PARAM_SIZE
	.align		4
.L_85:
        /*0078*/ 	.byte	0x03, 0x19
        /*007a*/ 	.short	0x0020


	//----- nvinfo : EIATTR_PARAM_CBANK
	.align		4
        /*007c*/ 	.byte	0x04, 0x0a
        /*007e*/ 	.short	(.L_87 - .L_86)
	.align		4
.L_86:
        /*0080*/ 	.word	index@(.nv.constant0._Z15evaluateFitnessPKcPKiPdii)
        /*0084*/ 	.short	0x0380
        /*0086*/ 	.short	0x0020


	//----- nvinfo : EIATTR_SW_WAR
	.align		4
.L_87:
        /*0088*/ 	.byte	0x04, 0x36
        /*008a*/ 	.short	(.L_89 - .L_88)
.L_88:
        /*008c*/ 	.word	0x00000008
.L_89:


//--------------------- .nv.info._Z16initCurandStatesP17curandStateXORWOWii --------------------------
	.section	.nv.info._Z16initCurandStatesP17curandStateXORWOWii,"",@"SHT_CUDA_INFO"
	.sectionflags	@""
	.align	4


	//----- nvinfo : EIATTR_CUDA_API_VERSION
	.align		4
        /*0000*/ 	.byte	0x04, 0x37
        /*0002*/ 	.short	(.L_91 - .L_90)
.L_90:
        /*0004*/ 	.word	0x00000082


	//----- nvinfo : EIATTR_KPARAM_INFO
	.align		4
.L_91:
        /*0008*/ 	.byte	0x04, 0x17
        /*000a*/ 	.short	(.L_93 - .L_92)
.L_92:
        /*000c*/ 	.word	0x00000000
        /*0010*/ 	.short	0x0002
        /*0012*/ 	.short	0x000c
        /*0014*/ 	.byte	0x00, 0xf0, 0x11, 0x00


	//----- nvinfo : EIATTR_KPARAM_INFO
	.align		4
.L_93:
        /*0018*/ 	.byte	0x04, 0x17
        /*001a*/ 	.short	(.L_95 - .L_94)
.L_94:
        /*001c*/ 	.word	0x00000000
        /*0020*/ 	.short	0x0001
        /*0022*/ 	.short	0x0008
        /*0024*/ 	.byte	0x00, 0xf0, 0x11, 0x00


	//----- nvinfo : EIATTR_KPARAM_INFO
	.align		4
.L_95:
        /*0028*/ 	.byte	0x04, 0x17
        /*002a*/ 	.short	(.L_97 - .L_96)
.L_96:
        /*002c*/ 	.word	0x00000000
        /*0030*/ 	.short	0x0000
        /*0032*/ 	.short	0x0000
        /*0034*/ 	.byte	0x00, 0xf5, 0x21, 0x00


	//----- nvinfo : EIATTR_SPARSE_MMA_MASK
	.align		4
.L_97:
        /*0038*/ 	.byte	0x03, 0x50
        /*003a*/ 	.short	0x0000


	//----- nvinfo : EIATTR_MAXREG_COUNT
	.align		4
        /*003c*/ 	.byte	0x03, 0x1b
        /*003e*/ 	.short	0x00ff


	//----- nvinfo : EIATTR_MERCURY_ISA_VERSION
	.align		4
        /*0040*/ 	.byte	0x03, 0x5f
        /*0042*/ 	.short	0x0101


	//----- nvinfo : EIATTR_VRC_CTA_INIT_COUNT
	.align		4
        /*0044*/ 	.byte	0x02, 0x4a
	.zero		1
	.zero		1


	//----- nvinfo : EIATTR_EXIT_INSTR_OFFSETS
	.align		4
        /*0048*/ 	.byte	0x04, 0x1c
        /*004a*/ 	.short	(.L_99 - .L_98)


	//   ....[0]....
.L_98:
        /*004c*/ 	.word	0x00000070


	//   ....[1]....
        /*0050*/ 	.word	0x000001e0


	//----- nvinfo : EIATTR_CBANK_PARAM_SIZE
	.align		4
.L_99:
        /*0054*/ 	.byte	0x03, 0x19
        /*0056*/ 	.short	0x0010


	//----- nvinfo : EIATTR_PARAM_CBANK
	.align		4
        /*0058*/ 	.byte	0x04, 0x0a
        /*005a*/ 	.short	(.L_101 - .L_100)
	.align		4
.L_100:
        /*005c*/ 	.word	index@(.nv.constant0._Z16initCurandStatesP17curandStateXORWOWii)
        /*0060*/ 	.short	0x0380
        /*0062*/ 	.short	0x0010


	//----- nvinfo : EIATTR_SW_WAR
	.align		4
.L_101:
        /*0064*/ 	.byte	0x04, 0x36
        /*0066*/ 	.short	(.L_103 - .L_102)
.L_102:
        /*0068*/ 	.word	0x00000008
.L_103:


//--------------------- .nv.callgraph             --------------------------
	.section	.nv.callgraph,"",@"SHT_CUDA_CALLGRAPH"
	.align	4
	.sectionentsize	8
	.align		4
        /*0000*/ 	.word	0x00000000
	.align		4
        /*0004*/ 	.word	0xffffffff
	.align		4
        /*0008*/ 	.word	0x00000000
	.align		4
        /*000c*/ 	.word	0xfffffffe
	.align		4
        /*0010*/ 	.word	0x00000000
	.align		4
        /*0014*/ 	.word	0xfffffffd
	.align		4
        /*0018*/ 	.word	0x00000000
	.align		4
        /*001c*/ 	.word	0xfffffffc


//--------------------- .nv.constant4             --------------------------
	.section	.nv.constant4,"a",@progbits
	.align	8
	.align		8
.nv.constant4:
        /*0000*/ 	.dword	precalc_xorwow_matrix
	.align		8
        /*0008*/ 	.dword	precalc_xorwow_offset_matrix
	.align		8
        /*0010*/ 	.dword	mrg32k3aM1
	.align		8
        /*0018*/ 	.dword	mrg32k3aM2
	.align		8
        /*0020*/ 	.dword	mrg32k3aM1SubSeq
	.align		8
        /*0028*/ 	.dword	mrg32k3aM2SubSeq
	.align		8
        /*0030*/ 	.dword	mrg32k3aM1Seq
	.align		8
        /*0038*/ 	.dword	mrg32k3aM2Seq


//--------------------- .nv.constant3             --------------------------
	.section	.nv.constant3,"a",@progbits
	.align	8
.nv.constant3:
	.type		__cr_lgamma_table,@object
	.size		__cr_lgamma_table,(frequencyArray - __cr_lgamma_table)
__cr_lgamma_table:
        /*0000*/ 	.byte	0x00, 0x00, 0x00, 0x00, 0x00, 0x00, 0x00, 0x00, 0x00, 0x00, 0x00, 0x00, 0x00, 0x00, 0x00, 0x00
        /*0010*/ 	.byte	0xef, 0x39, 0xfa, 0xfe, 0x42, 0x2e, 0xe6, 0x3f, 0x02, 0x20, 0x2a, 0xfa, 0x0b, 0xab, 0xfc, 0x3f
        /*0020*/ 	.byte	0xf9, 0x2c, 0x92, 0x7c, 0xa7, 0x6c, 0x09, 0x40, 0xc9, 0x79, 0x44, 0x3c, 0x64, 0x26, 0x13, 0x40
        /*0030*/ 	.byte	0xca, 0x01, 0xcf, 0x3a, 0x27, 0x51, 0x1a, 0x40, 0x30, 0xcc, 0x2d, 0xf3, 0xe1, 0x0c, 0x21, 0x40
        /*0040*/ 	.byte	0x0d, 0xb7, 0xfc, 0x82, 0x8e, 0x35, 0x25, 0x40
	.type		frequencyArray,@object
	.size		frequencyArray,(.L_9 - frequencyArray)
frequencyArray:
        /*0048*/ 	.byte	0x1f, 0x85, 0xeb, 0x51, 0xb8, 0x1e, 0x1c, 0x40, 0x8f, 0xc2, 0xf5, 0x28, 0x5c, 0x8f, 0xf6, 0x3f
        /* <DEDUP_REMOVED lines=12> */
.L_9:


//--------------------- .text._Z15crossoverKernelPKcPcP17curandStateXORWOWii --------------------------
	.section	.text._Z15crossoverKernelPKcPcP17curandStateXORWOWii,"ax",@progbits
	.align	128
        .global         _Z15crossoverKernelPKcPcP17curandStateXORWOWii
        .type           _Z15crossoverKernelPKcPcP17curandStateXORWOWii,@function
        .size           _Z15crossoverKernelPKcPcP17curandStateXORWOWii,(.L_x_37 - _Z15crossoverKernelPKcPcP17curandStateXORWOWii)
        .other          _Z15crossoverKernelPKcPcP17curandStateXORWOWii,@"STO_CUDA_ENTRY STV_DEFAULT"
_Z15crossoverKernelPKcPcP17curandStateXORWOWii:
.text._Z15crossoverKernelPKcPcP17curandStateXORWOWii:
[----:B------:R-:W-:Y:S01]  /*0000*/  LDC R1, c[0x0][0x37c] ;  /* 0x0000df00ff017b82 */ /* 0x000fe20000000800 */
[----:B------:R-:W0:Y:S07]  /*0010*/  S2R R3, SR_TID.X ;  /* 0x0000000000037919 */ /* 0x000e2e0000002100 */
[----:B------:R-:W0:Y:S01]  /*0020*/  S2UR UR5, SR_CTAID.X ;  /* 0x00000000000579c3 */ /* 0x000e220000002500 */
[----:B------:R-:W1:Y:S07]  /*0030*/  LDCU UR8, c[0x0][0x39c] ;  /* 0x00007380ff0877ac */ /* 0x000e6e0008000800 */
[----:B------:R-:W0:Y:S01]  /*0040*/  LDC R0, c[0x0][0x360] ;  /* 0x0000d800ff007b82 */ /* 0x000e220000000800 */
[----:B-1----:R-:W-:-:S04]  /*0050*/  ULEA.HI UR4, UR8, UR8, URZ, 0x1 ;  /* 0x0000000808047291 */ /* 0x002fc8000f8f08ff */
[----:B------:R-:W-:Y:S01]  /*0060*/  USHF.R.S32.HI UR4, URZ, 0x1, UR4 ;  /* 0x00000001ff047899 */ /* 0x000fe20008011404 */
[----:B0-----:R-:W-:-:S05]  /*0070*/  IMAD R0, R0, UR5, R3 ;  /* 0x0000000500007c24 */ /* 0x001fca000f8e0203 */
[----:B------:R-:W-:-:S13]  /*0080*/  ISETP.GE.AND P0, PT, R0, UR4, PT ;  /* 0x0000000400007c0c */ /* 0x000fda000bf06270 */
[----:B------:R-:W-:Y:S05]  /*0090*/  @P0 EXIT ;  /* 0x000000000000094d */ /* 0x000fea0003800000 */
[----:B------:R-:W0:Y:S01]  /*00a0*/  LDC.64 R6, c[0x0][0x390] ;  /* 0x0000e400ff067b82 */ /* 0x000e220000000a00 */
[----:B------:R-:W1:Y:S01]  /*00b0*/  LDCU.64 UR6, c[0x0][0x358] ;  /* 0x00006b00ff0677ac */ /* 0x000e620008000a00 */
[----:B------:R-:W2:Y:S01]  /*00c0*/  I2F.U32.RP R18, UR8 ;  /* 0x0000000800127d06 */ /* 0x000ea20008209000 */
[----:B------:R-:W3:Y:S01]  /*00d0*/  LDCU UR4, c[0x0][0x398] ;  /* 0x00007300ff0477ac */ /* 0x000ee20008000800 */
[----:B0-----:R-:W-:-:S05]  /*00e0*/  IMAD.WIDE R6, R0, 0x30, R6 ;  /* 0x0000003000067825 */ /* 0x001fca00078e0206 */
[----:B-1----:R-:W4:Y:S04]  /*00f0*/  LDG.E.64 R8, desc[UR6][R6.64] ;  /* 0x0000000606087981 */ /* 0x002f28000c1e1b00 */
[----:B------:R-:W3:Y:S01]  /*0100*/  LDG.E.64 R10, desc[UR6][R6.64+0x10] ;  /* 0x00001006060a7981 */ /* 0x000ee2000c1e1b00 */
[----:B--2---:R-:W0:Y:S01]  /*0110*/  MUFU.RCP R18, R18 ;  /* 0x0000001200127308 */ /* 0x004e220000001000 */
[----:B------:R-:W-:Y:S02]  /*0120*/  ISETP.NE.U32.AND P1, PT, RZ, UR8, PT ;  /* 0x00000008ff007c0c */ /* 0x000fe4000bf25070 */
[----:B------:R1:W5:Y:S04]  /*0130*/  LDG.E R25, desc[UR6][R6.64+0x20] ;  /* 0x0000200606197981 */ /* 0x000368000c1e1900 */
[----:B------:R1:W5:Y:S04]  /*0140*/  LDG.E.64 R12, desc[UR6][R6.64+0x28] ;  /* 0x00002806060c7981 */ /* 0x000368000c1e1b00 */
[----:B------:R1:W5:Y:S04]  /*0150*/  LDG.E.64 R14, desc[UR6][R6.64+0x8] ;  /* 0x00000806060e7981 */ /* 0x000368000c1e1b00 */
[----:B------:R1:W5:Y:S01]  /*0160*/  LDG.E.64 R16, desc[UR6][R6.64+0x18] ;  /* 0x0000180606107981 */ /* 0x000362000c1e1b00 */
[----:B0-----:R-:W-:-:S06]  /*0170*/  VIADD R3, R18, 0xffffffe ;  /* 0x0ffffffe12037836 */ /* 0x001fcc0000000000 */
[----:B------:R-:W0:Y:S01]  /*0180*/  F2I.FTZ.U32.TRUNC.NTZ R3, R3 ;  /* 0x0000000300037305 */ /* 0x000e22000021f000 */
[----:B----4-:R-:W-:-:S04]  /*0190*/  SHF.R.U32.HI R2, RZ, 0x2, R9 ;  /* 0x00000002ff027819 */ /* 0x010fc80000011609 */
[----:B------:R-:W-:Y:S01]  /*01a0*/  LOP3.LUT R2, R2, R9, RZ, 0x3c, !PT ;  /* 0x0000000902027212 */ /* 0x000fe200078e3cff */
[----:B---3--:R-:W-:Y:S02]  /*01b0*/  IMAD.SHL.U32 R4, R11, 0x10, RZ ;  /* 0x000000100b047824 */ /* 0x008fe400078e00ff */
[----:B0-----:R-:W-:Y:S02]  /*01c0*/  IMAD.MOV R9, RZ, RZ, -R3 ;  /* 0x000000ffff097224 */ /* 0x001fe400078e0a03 */
[----:B------:R-:W-:Y:S02]  /*01d0*/  IMAD.SHL.U32 R5, R2, 0x2, RZ ;  /* 0x0000000202057824 */ /* 0x000fe400078e00ff */
[----:B------:R-:W-:-:S03]  /*01e0*/  IMAD R9, R9, UR8, RZ ;  /* 0x0000000809097c24 */ /* 0x000fc6000f8e02ff */
[----:B------:R-:W-:-:S04]  /*01f0*/  LOP3.LUT R5, R11, R4, R5, 0x96, !PT ;  /* 0x000000040b057212 */ /* 0x000fc800078e9605 */
[----:B------:R-:W-:Y:S01]  /*0200*/  LOP3.LUT R18, R5, R2, RZ, 0x3c, !PT ;  /* 0x0000000205127212 */ /* 0x000fe200078e3cff */
[----:B------:R-:W-:-:S04]  /*0210*/  IMAD.MOV.U32 R2, RZ, RZ, RZ ;  /* 0x000000ffff027224 */ /* 0x000fc800078e00ff */
[----:B------:R-:W-:Y:S01]  /*0220*/  IMAD.HI.U32 R3, R3, R9, R2 ;  /* 0x0000000903037227 */ /* 0x000fe200078e0002 */
[----:B------:R-:W-:-:S05]  /*0230*/  IADD3 R2, PT, PT, R8, 0x587c5, R18 ;  /* 0x000587c508027810 */ /* 0x000fca0007ffe012 */
[----:B------:R-:W-:-:S04]  /*0240*/  IMAD.HI.U32 R3, R3, R2, RZ ;  /* 0x0000000203037227 */ /* 0x000fc800078e00ff */
[----:B------:R-:W-:-:S04]  /*0250*/  IMAD.MOV R3, RZ, RZ, -R3 ;  /* 0x000000ffff037224 */ /* 0x000fc800078e0a03 */
[----:B------:R-:W-:Y:S02]  /*0260*/  IMAD R2, R3, UR8, R2 ;  /* 0x0000000803027c24 */ /* 0x000fe4000f8e0202 */
[----:B------:R-:W-:-:S03]  /*0270*/  IMAD.U32 R3, RZ, RZ, UR4 ;  /* 0x00000004ff037e24 */ /* 0x000fc6000f8e00ff */
[----:B------:R-:W-:Y:S02]  /*0280*/  ISETP.GE.U32.AND P0, PT, R2, UR8, PT ;  /* 0x0000000802007c0c */ /* 0x000fe4000bf06070 */
[C---:B------:R-:W-:Y:S02]  /*0290*/  ISETP.GE.AND P2, PT, R3.reuse, 0x2, PT ;  /* 0x000000020300780c */ /* 0x040fe40003f46270 */
[----:B------:R-:W-:-:S04]  /*02a0*/  LEA.HI R4, R3, R3, RZ, 0x1 ;  /* 0x0000000303047211 */ /* 0x000fc800078f08ff */
[----:B------:R-:W-:-:S05]  /*02b0*/  SHF.R.S32.HI R4, RZ, 0x1, R4 ;  /* 0x00000001ff047819 */ /* 0x000fca0000011404 */
[----:B------:R-:W-:-:S05]  /*02c0*/  @P0 VIADD R2, R2, -UR8 ;  /* 0x8000000802020c36 */ /* 0x000fca0008000000 */
[----:B------:R-:W-:-:S13]  /*02d0*/  ISETP.GE.U32.AND P0, PT, R2, UR8, PT ;  /* 0x0000000802007c0c */ /* 0x000fda000bf06070 */
[----:B------:R-:W-:Y:S01]  /*02e0*/  @P0 VIADD R2, R2, -UR8 ;  /* 0x8000000802020c36 */ /* 0x000fe20008000000 */
[----:B------:R-:W-:Y:S01]  /*02f0*/  @!P1 LOP3.LUT R2, RZ, UR8, RZ, 0x33, !PT ;  /* 0x00000008ff029c12 */ /* 0x000fe2000f8e33ff */
[----:B-1----:R-:W-:Y:S06]  /*0300*/  @!P2 BRA `(.L_x_0) ;  /* 0x0000000400dca947 */ /* 0x002fec0003800000 */
[----:B------:R-:W-:Y:S02]  /*0310*/  VIADD R5, R4, 0xffffffff ;  /* 0xffffffff04057836 */ /* 0x000fe40000000000 */
[----:B------:R-:W-:-:S03]  /*0320*/  IMAD.MOV.U32 R24, RZ, RZ, RZ ;  /* 0x000000ffff187224 */ /* 0x000fc600078e00ff */
[----:B------:R-:W-:Y:S01]  /*0330*/  ISETP.GE.U32.AND P0, PT, R5, 0xf, PT ;  /* 0x0000000f0500780c */ /* 0x000fe20003f06070 */
[----:B------:R-:W-:-:S12]  /*0340*/  IMAD R5, R0, R3, RZ ;  /* 0x0000000300057224 */ /* 0x000fd800078e02ff */
[----:B------:R-:W-:Y:S05]  /*0350*/  @!P0 BRA `(.L_x_1) ;  /* 0x0000000000c48947 */ /* 0x000fea0003800000 */
[----:B------:R-:W-:Y:S01]  /*0360*/  LOP3.LUT R19, R4, 0x3ffffff0, RZ, 0xc0, !PT ;  /* 0x3ffffff004137812 */ /* 0x000fe200078ec0ff */
[----:B------:R-:W-:Y:S01]  /*0370*/  IMAD.MOV.U32 R9, RZ, RZ, R5 ;  /* 0x000000ffff097224 */ /* 0x000fe200078e0005 */
[----:B------:R-:W0:Y:S03]  /*0380*/  LDCU.128 UR8, c[0x0][0x380] ;  /* 0x00007000ff0877ac */ /* 0x000e260008000c00 */
[----:B------:R-:W-:Y:S01]  /*0390*/  IMAD.MOV R19, RZ, RZ, -R19 ;  /* 0x000000ffff137224 */ /* 0x000fe200078e0a13 */
[----:B------:R-:W-:-:S06]  /*03a0*/  UMOV UR4, URZ ;  /* 0x000000ff00047c82 */ /* 0x000fcc0008000000 */
.L_x_2:
[----:B-1----:R-:W1:Y:S02]  /*03b0*/  LDC R3, c[0x0][0x398] ;  /* 0x0000e600ff037b82 */ /* 0x002e640000000800 */
[----:B-1----:R-:W-:-:S05]  /*03c0*/  IMAD R21, R2, R3, UR4 ;  /* 0x0000000402157e24 */ /* 0x002fca000f8e0203 */
[----:B0-----:R-:W-:-:S04]  /*03d0*/  IADD3 R20, P0, PT, R21, UR8, RZ ;  /* 0x0000000815147c10 */ /* 0x001fc8000ff1e0ff */
[----:B------:R-:W-:-:S05]  /*03e0*/  LEA.HI.X.SX32 R21, R21, UR9, 0x1, P0 ;  /* 0x0000000915157c11 */ /* 0x000fca00080f0eff */
[----:B------:R-:W2:Y:S01]  /*03f0*/  LDG.E.U8 R27, desc[UR6][R20.64] ;  /* 0x00000006141b7981 */ /* 0x000ea2000c1e1100 */
[----:B------:R-:W-:-:S04]  /*0400*/  IADD3 R22, P0, PT, R9, UR10, RZ ;  /* 0x0000000a09167c10 */ /* 0x000fc8000ff1e0ff */
[----:B------:R-:W-:-:S05]  /*0410*/  LEA.HI.X.SX32 R23, R9, UR11, 0x1, P0 ;  /* 0x0000000b09177c11 */ /* 0x000fca00080f0eff */
[----:B--2---:R0:W-:Y:S04]  /*0420*/  STG.E.U8 desc[UR6][R22.64], R27 ;  /* 0x0000001b16007986 */ /* 0x0041e8000c101106 */
[----:B------:R-:W2:Y:S04]  /*0430*/  LDG.E.U8 R29, desc[UR6][R20.64+0x1] ;  /* 0x00000106141d7981 */ /* 0x000ea8000c1e1100 */
[----:B--2---:R-:W-:Y:S04]  /*0440*/  STG.E.U8 desc[UR6][R22.64+0x1], R29 ;  /* 0x0000011d16007986 */ /* 0x004fe8000c101106 */
[----:B------:R-:W2:Y:S04]  /*0450*/  LDG.E.U8 R24, desc[UR6][R20.64+0x2] ;  /* 0x0000020614187981 */ /* 0x000ea8000c1e1100 */
[----:B--2---:R-:W-:Y:S04]  /*0460*/  STG.E.U8 desc[UR6][R22.64+0x2], R24 ;  /* 0x0000021816007986 */ /* 0x004fe8000c101106 */
[----:B------:R-:W2:Y:S04]  /*0470*/  LDG.E.U8 R26, desc[UR6][R20.64+0x3] ;  /* 0x00000306141a7981 */ /* 0x000ea8000c1e1100 */
[----:B--2---:R-:W-:Y:S04]  /*0480*/  STG.E.U8 desc[UR6][R22.64+0x3], R26 ;  /* 0x0000031a16007986 */ /* 0x004fe8000c101106 */
[----:B------:R-:W2:Y:S04]  /*0490*/  LDG.E.U8 R28, desc[UR6][R20.64+0x4] ;  /* 0x00000406141c7981 */ /* 0x000ea8000c1e1100 */
[----:B--2---:R-:W-:Y:S04]  /*04a0*/  STG.E.U8 desc[UR6][R22.64+0x4], R28 ;  /* 0x0000041c16007986 */ /* 0x004fe8000c101106 */
[----:B0-----:R-:W2:Y:S04]  /*04b0*/  LDG.E.U8 R27, desc[UR6][R20.64+0x5] ;  /* 0x00000506141b7981 */ /* 0x001ea8000c1e1100 */
[----:B--2---:R0:W-:Y:S04]  /*04c0*/  STG.E.U8 desc[UR6][R22.64+0x5], R27 ;  /* 0x0000051b16007986 */ /* 0x0041e8000c101106 */
[----:B0-----:R-:W2:Y:S04]  /*04d0*/  LDG.E.U8 R27, desc[UR6][R20.64+0x6] ;  /* 0x00000606141b7981 */ /* 0x001ea8000c1e1100 */
        /* <DEDUP_REMOVED lines=14> */
[----:B--2---:R1:W-:Y:S04]  /*05c0*/  STG.E.U8 desc[UR6][R22.64+0xd], R29 ;  /* 0x00000d1d16007986 */ /* 0x0043e8000c101106 */
[----:B------:R-:W2:Y:S01]  /*05d0*/  LDG.E.U8 R24, desc[UR6][R20.64+0xe] ;  /* 0x00000e0614187981 */ /* 0x000ea2000c1e1100 */
[----:B------:R-:W-:-:S05]  /*05e0*/  VIADD R19, R19, 0x10 ;  /* 0x0000001013137836 */ /* 0x000fca0000000000 */
[----:B------:R-:W-:Y:S01]  /*05f0*/  ISETP.NE.AND P0, PT, R19, RZ, PT ;  /* 0x000000ff1300720c */ /* 0x000fe20003f05270 */
[----:B--2---:R1:W-:Y:S04]  /*0600*/  STG.E.U8 desc[UR6][R22.64+0xe], R24 ;  /* 0x00000e1816007986 */ /* 0x0043e8000c101106 */
[----:B------:R-:W2:Y:S01]  /*0610*/  LDG.E.U8 R26, desc[UR6][R20.64+0xf] ;  /* 0x00000f06141a7981 */ /* 0x000ea2000c1e1100 */
[----:B------:R-:W-:Y:S01]  /*0620*/  UIADD3 UR4, UPT, UPT, UR4, 0x10, URZ ;  /* 0x0000001004047890 */ /* 0x000fe2000fffe0ff */
[----:B------:R-:W-:Y:S02]  /*0630*/  VIADD R9, R9, 0x10 ;  /* 0x0000001009097836 */ /* 0x000fe40000000000 */
[----:B--2---:R1:W-:Y:S04]  /*0640*/  STG.E.U8 desc[UR6][R22.64+0xf], R26 ;  /* 0x00000f1a16007986 */ /* 0x0043e8000c101106 */
[----:B------:R-:W-:Y:S05]  /*0650*/  @P0 BRA `(.L_x_2) ;  /* 0xfffffffc00540947 */ /* 0x000fea000383ffff */
[----:B-1----:R-:W-:-:S07]  /*0660*/  LOP3.LUT R24, R4, 0x3ffffff0, RZ, 0xc0, !PT ;  /* 0x3ffffff004187812 */ /* 0x002fce00078ec0ff */
.L_x_1:
[----:B------:R-:W-:-:S13]  /*0670*/  LOP3.LUT P0, R9, R4, 0xf, RZ, 0xc0, !PT ;  /* 0x0000000f04097812 */ /* 0x000fda000780c0ff */
[----:B------:R-:W-:Y:S05]  /*0680*/  @!P0 BRA `(.L_x_0) ;  /* 0x0000000000fc8947 */ /* 0x000fea0003800000 */
[----:B------:R-:W-:-:S13]  /*0690*/  ISETP.GE.U32.AND P0, PT, R9, 0x8, PT ;  /* 0x000000080900780c */ /* 0x000fda0003f06070 */
[----:B------:R-:W-:Y:S05]  /*06a0*/  @!P0 BRA `(.L_x_3) ;  /* 0x0000000000608947 */ /* 0x000fea0003800000 */
[----:B------:R-:W0:Y:S01]  /*06b0*/  LDCU.128 UR8, c[0x0][0x380] ;  /* 0x00007000ff0877ac */ /* 0x000e220008000c00 */
[----:B------:R-:W-:-:S05]  /*06c0*/  IMAD R9, R2, R3, R24 ;  /* 0x0000000302097224 */ /* 0x000fca00078e0218 */
[----:B0-----:R-:W-:-:S04]  /*06d0*/  IADD3 R20, P0, PT, R9, UR8, RZ ;  /* 0x0000000809147c10 */ /* 0x001fc8000ff1e0ff */
[----:B------:R-:W-:-:S05]  /*06e0*/  LEA.HI.X.SX32 R21, R9, UR9, 0x1, P0 ;  /* 0x0000000909157c11 */ /* 0x000fca00080f0eff */
[----:B------:R-:W2:Y:S01]  /*06f0*/  LDG.E.U8 R9, desc[UR6][R20.64] ;  /* 0x0000000614097981 */ /* 0x000ea2000c1e1100 */
[----:B------:R-:W-:-:S05]  /*0700*/  IMAD.IADD R19, R5, 0x1, R24 ;  /* 0x0000000105137824 */ /* 0x000fca00078e0218 */
[----:B------:R-:W-:-:S04]  /*0710*/  IADD3 R22, P0, PT, R19, UR10, RZ ;  /* 0x0000000a13167c10 */ /* 0x000fc8000ff1e0ff */
[----:B------:R-:W-:-:S05]  /*0720*/  LEA.HI.X.SX32 R23, R19, UR11, 0x1, P0 ;  /* 0x0000000b13177c11 */ /* 0x000fca00080f0eff */
[----:B--2---:R0:W-:Y:S04]  /*0730*/  STG.E.U8 desc[UR6][R22.64], R9 ;  /* 0x0000000916007986 */ /* 0x0041e8000c101106 */
[----:B------:R-:W2:Y:S04]  /*0740*/  LDG.E.U8 R19, desc[UR6][R20.64+0x1] ;  /* 0x0000010614137981 */ /* 0x000ea8000c1e1100 */
[----:B--2---:R1:W-:Y:S04]  /*0750*/  STG.E.U8 desc[UR6][R22.64+0x1], R19 ;  /* 0x0000011316007986 */ /* 0x0043e8000c101106 */
[----:B------:R-:W2:Y:S04]  /*0760*/  LDG.E.U8 R27, desc[UR6][R20.64+0x2] ;  /* 0x00000206141b7981 */ /* 0x000ea8000c1e1100 */
[----:B--2---:R2:W-:Y:S04]  /*0770*/  STG.E.U8 desc[UR6][R22.64+0x2], R27 ;  /* 0x0000021b16007986 */ /* 0x0045e8000c101106 */
[----:B------:R-:W3:Y:S04]  /*0780*/  LDG.E.U8 R29, desc[UR6][R20.64+0x3] ;  /* 0x00000306141d7981 */ /* 0x000ee8000c1e1100 */
[----:B---3--:R2:W-:Y:S04]  /*0790*/  STG.E.U8 desc[UR6][R22.64+0x3], R29 ;  /* 0x0000031d16007986 */ /* 0x0085e8000c101106 */
[----:B------:R-:W3:Y:S04]  /*07a0*/  LDG.E.U8 R26, desc[UR6][R20.64+0x4] ;  /* 0x00000406141a7981 */ /* 0x000ee8000c1e1100 */
[----:B---3--:R2:W-:Y:S04]  /*07b0*/  STG.E.U8 desc[UR6][R22.64+0x4], R26 ;  /* 0x0000041a16007986 */ /* 0x0085e8000c101106 */
[----:B------:R-:W3:Y:S04]  /*07c0*/  LDG.E.U8 R28, desc[UR6][R20.64+0x5] ;  /* 0x00000506141c7981 */ /* 0x000ee8000c1e1100 */
[----:B---3--:R2:W-:Y:S04]  /*07d0*/  STG.E.U8 desc[UR6][R22.64+0x5], R28 ;  /* 0x0000051c16007986 */ /* 0x0085e8000c101106 */
[----:B0-----:R-:W3:Y:S04]  /*07e0*/  LDG.E.U8 R9, desc[UR6][R20.64+0x6] ;  /* 0x0000060614097981 */ /* 0x001ee8000c1e1100 */
[----:B---3--:R2:W-:Y:S04]  /*07f0*/  STG.E.U8 desc[UR6][R22.64+0x6], R9 ;  /* 0x0000060916007986 */ /* 0x0085e8000c101106 */
[----:B-1----:R-:W3:Y:S01]  /*0800*/  LDG.E.U8 R19, desc[UR6][R20.64+0x7] ;  /* 0x0000070614137981 */ /* 0x002ee2000c1e1100 */
[----:B------:R-:W-:-:S03]  /*0810*/  VIADD R24, R24, 0x8 ;  /* 0x0000000818187836 */ /* 0x000fc60000000000 */
[----:B---3--:R2:W-:Y:S04]  /*0820*/  STG.E.U8 desc[UR6][R22.64+0x7], R19 ;  /* 0x0000071316007986 */ /* 0x0085e8000c101106 */
.L_x_3:
[----:B--2---:R-:W-:-:S13]  /*0830*/  LOP3.LUT P0, R9, R4, 0x7, RZ, 0xc0, !PT ;  /* 0x0000000704097812 */ /* 0x004fda000780c0ff */
        /* <DEDUP_REMOVED lines=16> */
[----:B------:R-:W2:Y:S01]  /*0940*/  LDG.E.U8 R29, desc[UR6][R20.64+0x3] ;  /* 0x00000306141d7981 */ /* 0x000ea2000c1e1100 */
[----:B------:R-:W-:-:S03]  /*0950*/  VIADD R24, R24, 0x4 ;  /* 0x0000000418187836 */ /* 0x000fc60000000000 */
[----:B--2---:R0:W-:Y:S04]  /*0960*/  STG.E.U8 desc[UR6][R22.64+0x3], R29 ;  /* 0x0000031d16007986 */ /* 0x0041e8000c101106 */
.L_x_4:
[----:B0-----:R-:W-:-:S13]  /*0970*/  LOP3.LUT P0, R9, R4, 0x3, RZ, 0xc0, !PT ;  /* 0x0000000304097812 */ /* 0x001fda000780c0ff */
[----:B------:R-:W-:Y:S05]  /*0980*/  @!P0 BRA `(.L_x_0) ;  /* 0x00000000003c8947 */ /* 0x000fea0003800000 */
[----:B------:R-:W-:Y:S01]  /*0990*/  IMAD.IADD R5, R5, 0x1, R24 ;  /* 0x0000000105057824 */ /* 0x000fe200078e0218 */
[----:B------:R-:W0:Y:S01]  /*09a0*/  LDCU.128 UR8, c[0x0][0x380] ;  /* 0x00007000ff0877ac */ /* 0x000e220008000c00 */
[----:B------:R-:W-:-:S07]  /*09b0*/  IMAD.MOV R9, RZ, RZ, -R9 ;  /* 0x000000ffff097224 */ /* 0x000fce00078e0a09 */
.L_x_5:
[----:B------:R-:W-:-:S05]  /*09c0*/  IMAD R19, R2, R3, R24 ;  /* 0x0000000302137224 */ /* 0x000fca00078e0218 */
[----:B0-----:R-:W-:-:S04]  /*09d0*/  IADD3 R20, P0, PT, R19, UR8, RZ ;  /* 0x0000000813147c10 */ /* 0x001fc8000ff1e0ff */
[----:B-1----:R-:W-:-:S06]  /*09e0*/  LEA.HI.X.SX32 R21, R19, UR9, 0x1, P0 ;  /* 0x0000000913157c11 */ /* 0x002fcc00080f0eff */
[----:B------:R-:W2:Y:S01]  /*09f0*/  LDG.E.U8 R21, desc[UR6][R20.64] ;  /* 0x0000000614157981 */ /* 0x000ea2000c1e1100 */
[----:B------:R-:W-:Y:S01]  /*0a00*/  IADD3 R22, P0, PT, R5, UR10, RZ ;  /* 0x0000000a05167c10 */ /* 0x000fe2000ff1e0ff */
[----:B------:R-:W-:Y:S02]  /*0a10*/  VIADD R9, R9, 0x1 ;  /* 0x0000000109097836 */ /* 0x000fe40000000000 */
[----:B------:R-:W-:Y:S01]  /*0a20*/  VIADD R24, R24, 0x1 ;  /* 0x0000000118187836 */ /* 0x000fe20000000000 */
[C---:B------:R-:W-:Y:S01]  /*0a30*/  LEA.HI.X.SX32 R23, R5.reuse, UR11, 0x1, P0 ;  /* 0x0000000b05177c11 */ /* 0x040fe200080f0eff */
[----:B------:R-:W-:Y:S01]  /*0a40*/  VIADD R5, R5, 0x1 ;  /* 0x0000000105057836 */ /* 0x000fe20000000000 */
[----:B------:R-:W-:-:S03]  /*0a50*/  ISETP.NE.AND P0, PT, R9, RZ, PT ;  /* 0x000000ff0900720c */ /* 0x000fc60003f05270 */
[----:B--2---:R1:W-:Y:S10]  /*0a60*/  STG.E.U8 desc[UR6][R22.64], R21 ;  /* 0x0000001516007986 */ /* 0x0043f4000c101106 */
[----:B------:R-:W-:Y:S05]  /*0a70*/  @P0 BRA `(.L_x_5) ;  /* 0xfffffffc00d00947 */ /* 0x000fea000383ffff */
.L_x_0:
[----:B------:R-:W-:Y:S01]  /*0a80*/  ISETP.GE.AND P0, PT, R3, 0x1, PT ;  /* 0x000000010300780c */ /* 0x000fe20003f06270 */
[----:B------:R-:W-:-:S12]  /*0a90*/  VIADD R8, R8, 0xb0f8a ;  /* 0x000b0f8a08087836 */ /* 0x000fd80000000000 */
[----:B------:R-:W-:Y:S05]  /*0aa0*/  @!P0 BRA `(.L_x_6) ;  /* 0x00000008003c8947 */ /* 0x000fea0003800000 */
[----:B------:R-:W0:Y:S01]  /*0ab0*/  LDCU UR4, c[0x0][0x39c] ;  /* 0x00007380ff0477ac */ /* 0x000e220008000800 */
[----:B-----5:R-:W-:Y:S01]  /*0ac0*/  SHF.R.U32.HI R5, RZ, 0x2, R14 ;  /* 0x00000002ff057819 */ /* 0x020fe2000001160e */
[----:B------:R-:W-:-:S03]  /*0ad0*/  IMAD.SHL.U32 R9, R18, 0x10, RZ ;  /* 0x0000001012097824 */ /* 0x000fc600078e00ff */
[----:B------:R-:W-:-:S05]  /*0ae0*/  LOP3.LUT R5, R5, R14, RZ, 0x3c, !PT ;  /* 0x0000000e05057212 */ /* 0x000fca00078e3cff */
[----:B------:R-:W-:-:S05]  /*0af0*/  IMAD.SHL.U32 R2, R5, 0x2, RZ ;  /* 0x0000000205027824 */ /* 0x000fca00078e00ff */
[----:B------:R-:W-:Y:S01]  /*0b00*/  LOP3.LUT R9, R5, R2, R9, 0x96, !PT ;  /* 0x0000000205097212 */ /* 0x000fe200078e9609 */
[----:B0-----:R-:W0:Y:S03]  /*0b10*/  I2F.U32.RP R19, UR4 ;  /* 0x0000000400137d06 */ /* 0x001e260008209000 */
[----:B------:R-:W-:Y:S02]  /*0b20*/  LOP3.LUT R9, R9, R18, RZ, 0x3c, !PT ;  /* 0x0000001209097212 */ /* 0x000fe400078e3cff */
[----:B------:R-:W-:-:S03]  /*0b30*/  ISETP.NE.U32.AND P2, PT, RZ, UR4, PT ;  /* 0x00000004ff007c0c */ /* 0x000fc6000bf45070 */
[----:B------:R-:W-:Y:S01]  /*0b40*/  IMAD.IADD R9, R9, 0x1, R8 ;  /* 0x0000000109097824 */ /* 0x000fe200078e0208 */
[----:B0-----:R-:W0:Y:S02]  /*0b50*/  MUFU.RCP R19, R19 ;  /* 0x0000001300137308 */ /* 0x001e240000001000 */
[----:B0-----:R-:W-:-:S06]  /*0b60*/  VIADD R20, R19, 0xffffffe ;  /* 0x0ffffffe13147836 */ /* 0x001fcc0000000000 */
[----:B-1----:R0:W1:Y:S02]  /*0b70*/  F2I.FTZ.U32.TRUNC.NTZ R21, R20 ;  /* 0x0000001400157305 */ /* 0x002064000021f000 */
[----:B0-----:R-:W-:Y:S02]  /*0b80*/  IMAD.MOV.U32 R20, RZ, RZ, RZ ;  /* 0x000000ffff147224 */ /* 0x001fe400078e00ff */
[----:B-1----:R-:W-:-:S04]  /*0b90*/  IMAD.MOV R22, RZ, RZ, -R21 ;  /* 0x000000ffff167224 */ /* 0x002fc800078e0a15 */
[----:B------:R-:W-:-:S04]  /*0ba0*/  IMAD R5, R22, UR4, RZ ;  /* 0x0000000416057c24 */ /* 0x000fc8000f8e02ff */
[----:B------:R-:W-:Y:S01]  /*0bb0*/  IMAD.HI.U32 R2, R21, R5, R20 ;  /* 0x0000000515027227 */ /* 0x000fe200078e0014 */
[----:B------:R-:W-:-:S05]  /*0bc0*/  VIADDMNMX R5, R4, 0x1, R3, !PT ;  /* 0x0000000104057846 */ /* 0x000fca0007800103 */
[----:B------:R-:W-:-:S04]  /*0bd0*/  IMAD.HI.U32 R2, R2, R9, RZ ;  /* 0x0000000902027227 */ /* 0x000fc800078e00ff */
[----:B------:R-:W-:-:S04]  /*0be0*/  IMAD.MOV R2, RZ, RZ, -R2 ;  /* 0x000000ffff027224 */ /* 0x000fc800078e0a02 */
[----:B------:R-:W-:Y:S02]  /*0bf0*/  IMAD R2, R2, UR4, R9 ;  /* 0x0000000402027c24 */ /* 0x000fe4000f8e0209 */
[----:B------:R-:W-:Y:S02]  /*0c00*/  IMAD.IADD R9, R4, 0x1, -R5 ;  /* 0x0000000104097824 */ /* 0x000fe400078e0a05 */
[----:B------:R-:W-:Y:S01]  /*0c10*/  IMAD.IADD R5, R5, 0x1, -R4 ;  /* 0x0000000105057824 */ /* 0x000fe200078e0a04 */
[----:B------:R-:W-:Y:S02]  /*0c20*/  ISETP.GE.U32.AND P0, PT, R2, UR4, PT ;  /* 0x0000000402007c0c */ /* 0x000fe4000bf06070 */
[----:B------:R-:W-:-:S11]  /*0c30*/  ISETP.GT.U32.AND P1, PT, R9, -0x10, PT ;  /* 0xfffffff00900780c */ /* 0x000fd60003f24070 */
[----:B------:R-:W-:-:S05]  /*0c40*/  @P0 VIADD R2, R2, -UR4 ;  /* 0x8000000402020c36 */ /* 0x000fca0008000000 */
[----:B------:R-:W-:-:S13]  /*0c50*/  ISETP.GE.U32.AND P0, PT, R2, UR4, PT ;  /* 0x0000000402007c0c */ /* 0x000fda000bf06070 */
[----:B------:R-:W-:Y:S01]  /*0c60*/  @P0 VIADD R2, R2, -UR4 ;  /* 0x8000000402020c36 */ /* 0x000fe20008000000 */
[----:B------:R-:W-:Y:S01]  /*0c70*/  @!P2 LOP3.LUT R2, RZ, UR4, RZ, 0x33, !PT ;  /* 0x00000004ff02ac12 */ /* 0x000fe2000f8e33ff */
[----:B------:R-:W-:Y:S06]  /*0c80*/  @P1 BRA `(.L_x_7) ;  /* 0x0000000000b81947 */ /* 0x000fec0003800000 */
[----:B------:R-:W-:Y:S01]  /*0c90*/  LOP3.LUT R19, R5, 0xfffffff0, RZ, 0xc0, !PT ;  /* 0xfffffff005137812 */ /* 0x000fe200078ec0ff */
[----:B------:R-:W-:Y:S01]  /*0ca0*/  IMAD R9, R0, R3, R4 ;  /* 0x0000000300097224 */ /* 0x000fe200078e0204 */
[----:B------:R-:W0:Y:S03]  /*0cb0*/  LDCU.128 UR8, c[0x0][0x380] ;  /* 0x00007000ff0877ac */ /* 0x000e260008000c00 */
[----:B------:R-:W-:-:S07]  /*0cc0*/  IMAD.MOV R19, RZ, RZ, -R19 ;  /* 0x000000ffff137224 */ /* 0x000fce00078e0a13 */
.L_x_8:
[----:B------:R-:W-:-:S05]  /*0cd0*/  IMAD R21, R2, R3, R4 ;  /* 0x0000000302157224 */ /* 0x000fca00078e0204 */
[----:B0-----:R-:W-:-:S04]  /*0ce0*/  IADD3 R20, P0, PT, R21, UR8, RZ ;  /* 0x0000000815147c10 */ /* 0x001fc8000ff1e0ff */
[----:B------:R-:W-:-:S05]  /*0cf0*/  LEA.HI.X.SX32 R21, R21, UR9, 0x1, P0 ;  /* 0x0000000915157c11 */ /* 0x000fca00080f0eff */
[----:B-1----:R-:W2:Y:S01]  /*0d00*/  LDG.E.U8 R27, desc[UR6][R20.64] ;  /* 0x00000006141b7981 */ /* 0x002ea2000c1e1100 */
        /* <DEDUP_REMOVED lines=34> */
[----:B------:R-:W-:Y:S02]  /*0f30*/  VIADD R4, R4, 0x10 ;  /* 0x0000001004047836 */ /* 0x000fe40000000000 */
[----:B------:R-:W-:Y:S01]  /*0f40*/  VIADD R9, R9, 0x10 ;  /* 0x0000001009097836 */ /* 0x000fe20000000000 */
[----:B--2---:R1:W-:Y:S04]  /*0f50*/  STG.E.U8 desc[UR6][R22.64+0xf], R26 ;  /* 0x00000f1a16007986 */ /* 0x0043e8000c101106 */
[----:B------:R-:W-:Y:S05]  /*0f60*/  @P0 BRA `(.L_x_8) ;  /* 0xfffffffc00580947 */ /* 0x000fea000383ffff */
.L_x_7:
[----:B------:R-:W-:-:S13]  /*0f70*/  LOP3.LUT P0, R9, R5, 0xf, RZ, 0xc0, !PT ;  /* 0x0000000f05097812 */ /* 0x000fda000780c0ff */
[----:B------:R-:W-:Y:S05]  /*0f80*/  @!P0 BRA `(.L_x_6) ;  /* 0x0000000400048947 */ /* 0x000fea0003800000 */
[----:B------:R-:W-:Y:S02]  /*0f90*/  ISETP.GE.U32.AND P1, PT, R9, 0x8, PT ;  /* 0x000000080900780c */ /* 0x000fe40003f26070 */
[----:B-1----:R-:W-:-:S04]  /*0fa0*/  LOP3.LUT R26, R5, 0x7, RZ, 0xc0, !PT ;  /* 0x00000007051a7812 */ /* 0x002fc800078ec0ff */
[----:B------:R-:W-:-:S07]  /*0fb0*/  ISETP.NE.AND P0, PT, R26, RZ, PT ;  /* 0x000000ff1a00720c */ /* 0x000fce0003f05270 */
[----:B------:R-:W-:Y:S06]  /*0fc0*/  @!P1 BRA `(.L_x_9) ;  /* 0x0000000000609947 */ /* 0x000fec0003800000 */
[----:B------:R-:W0:Y:S01]  /*0fd0*/  LDCU.128 UR8, c[0x0][0x380] ;  /* 0x00007000ff0877ac */ /* 0x000e220008000c00 */
[----:B------:R-:W-:-:S05]  /*0fe0*/  IMAD R9, R2, R3, R4 ;  /* 0x0000000302097224 */ /* 0x000fca00078e0204 */
[----:B0-----:R-:W-:-:S04]  /*0ff0*/  IADD3 R20, P1, PT, R9, UR8, RZ ;  /* 0x0000000809147c10 */ /* 0x001fc8000ff3e0ff */
[----:B------:R-:W-:-:S05]  /*1000*/  LEA.HI.X.SX32 R21, R9, UR9, 0x1, P1 ;  /* 0x0000000909157c11 */ /* 0x000fca00088f0eff */
[----:B------:R-:W2:Y:S01]  /*1010*/  LDG.E.U8 R9, desc[UR6][R20.64] ;  /* 0x0000000614097981 */ /* 0x000ea2000c1e1100 */
[----:B------:R-:W-:-:S05]  /*1020*/  IMAD R19, R0, R3, R4 ;  /* 0x0000000300137224 */ /* 0x000fca00078e0204 */
        /* <DEDUP_REMOVED lines=18> */
.L_x_9:
[----:B------:R-:W-:Y:S05]  /*1150*/  @!P0 BRA `(.L_x_6) ;  /* 0x0000000000908947 */ /* 0x000fea0003800000 */
[----:B------:R-:W-:Y:S02]  /*1160*/  ISETP.GE.U32.AND P1, PT, R26, 0x4, PT ;  /* 0x000000041a00780c */ /* 0x000fe40003f26070 */
[----:B------:R-:W-:-:S04]  /*1170*/  LOP3.LUT R5, R5, 0x3, RZ, 0xc0, !PT ;  /* 0x0000000305057812 */ /* 0x000fc800078ec0ff */
[----:B------:R-:W-:-:S07]  /*1180*/  ISETP.NE.AND P0, PT, R5, RZ, PT ;  /* 0x000000ff0500720c */ /* 0x000fce0003f05270 */
[----:B------:R-:W-:Y:S06]  /*1190*/  @!P1 BRA `(.L_x_10) ;  /* 0x0000000000409947 */ /* 0x000fec0003800000 */
[----:B------:R-:W0:Y:S01]  /*11a0*/  LDCU.128 UR8, c[0x0][0x380] ;  /* 0x00007000ff0877ac */ /* 0x000e220008000c00 */
[----:B--2---:R-:W-:-:S05]  /*11b0*/  IMAD R9, R2, R3, R4 ;  /* 0x0000000302097224 */ /* 0x004fca00078e0204 */
        /* <DEDUP_REMOVED lines=14> */
.L_x_10:
[----:B------:R-:W-:Y:S05]  /*12a0*/  @!P0 BRA `(.L_x_6) ;  /* 0x00000000003c8947 */ /* 0x000fea0003800000 */
[----:B------:R-:W-:Y:S01]  /*12b0*/  IMAD R0, R0, R3, R4 ;  /* 0x0000000300007224 */ /* 0x000fe200078e0204 */
[----:B------:R-:W1:Y:S01]  /*12c0*/  LDCU.128 UR8, c[0x0][0x380] ;  /* 0x00007000ff0877ac */ /* 0x000e620008000c00 */
[----:B------:R-:W-:-:S07]  /*12d0*/  IMAD.MOV R5, RZ, RZ, -R5 ;  /* 0x000000ffff057224 */ /* 0x000fce00078e0a05 */
.L_x_11:
[----:B0-2---:R-:W-:-:S05]  /*12e0*/  IMAD R9, R2, R3, R4 ;  /* 0x0000000302097224 */ /* 0x005fca00078e0204 */
[----:B-1----:R-:W-:-:S04]  /*12f0*/  IADD3 R22, P0, PT, R9, UR8, RZ ;  /* 0x0000000809167c10 */ /* 0x002fc8000ff1e0ff */
[----:B---3--:R-:W-:-:S06]  /*1300*/  LEA.HI.X.SX32 R23, R9, UR9, 0x1, P0 ;  /* 0x0000000909177c11 */ /* 0x008fcc00080f0eff */
        /* <DEDUP_REMOVED lines=9> */
.L_x_6:
[----:B-----5:R-:W-:Y:S01]  /*13a0*/  SHF.R.U32.HI R3, RZ, 0x2, R14 ;  /* 0x00000002ff037819 */ /* 0x020fe2000001160e */
[----:B------:R-:W-:Y:S01]  /*13b0*/  IMAD.SHL.U32 R2, R18, 0x10, RZ ;  /* 0x0000001012027824 */ /* 0x000fe200078e00ff */
[----:B------:R-:W-:Y:S01]  /*13c0*/  STG.E.64 desc[UR6][R6.64+0x8], R10 ;  /* 0x0000080a06007986 */ /* 0x000fe2000c101b06 */
[----:B0-2---:R-:W-:Y:S01]  /*13d0*/  IMAD.MOV.U32 R9, RZ, RZ, R15 ;  /* 0x000000ffff097224 */ /* 0x005fe200078e000f */
[----:B------:R-:W-:Y:S02]  /*13e0*/  LOP3.LUT R3, R3, R14, RZ, 0x3c, !PT ;  /* 0x0000000e03037212 */ /* 0x000fe400078e3cff */
[----:B------:R-:W-:Y:S03]  /*13f0*/  STG.E.64 desc[UR6][R6.64+0x18], R16 ;  /* 0x0000181006007986 */ /* 0x000fe6000c101b06 */
[C---:B------:R-:W-:Y:S01]  /*1400*/  IMAD.SHL.U32 R0, R3.reuse, 0x2, RZ ;  /* 0x0000000203007824 */ /* 0x040fe200078e00ff */
[----:B------:R-:W-:Y:S04]  /*1410*/  STG.E.64 desc[UR6][R6.64+0x28], R12 ;  /* 0x0000280c06007986 */ /* 0x000fe8000c101b06 */
[----:B------:R-:W-:Y:S01]  /*1420*/  LOP3.LUT R19, R3, R0, R2, 0x96, !PT ;  /* 0x0000000003137212 */ /* 0x000fe200078e9602 */
[----:B------:R-:W-:Y:S03]  /*1430*/  STG.E desc[UR6][R6.64+0x20], R25 ;  /* 0x0000201906007986 */ /* 0x000fe6000c101906 */
[----:B------:R-:W-:Y:S01]  /*1440*/  LOP3.LUT R19, R19, R18, RZ, 0x3c, !PT ;  /* 0x0000001213137212 */ /* 0x000fe200078e3cff */
[----:B------:R-:W-:Y:S04]  /*1450*/  STG.E.64 desc[UR6][R6.64], R8 ;  /* 0x0000000806007986 */ /* 0x000fe8000c101b06 */
[----:B------:R-:W-:Y:S01]  /*1460*/  STG.E.64 desc[UR6][R6.64+0x10], R18 ;  /* 0x0000101206007986 */ /* 0x000fe2000c101b06 */
[----:B------:R-:W-:Y:S05]  /*1470*/  EXIT ;  /* 0x000000000000794d */ /* 0x000fea0003800000 */
.L_x_12:
[----:B------:R-:W-:-:S00]  /*1480*/  BRA `(.L_x_12) ;  /* 0xfffffffc00fc7947 */ /* 0x000fc0000383ffff */
[----:B------:R-:W-:-:S00]  /*1490*/  NOP ;  /* 0x0000000000007918 */ /* 0x000fc00000000000 */
        /* <DEDUP_REMOVED lines=14> */
.L_x_37:


//--------------------- .text._Z12mutateKernelPcP17curandStateXORWOWifi --------------------------
	.section	.text._Z12mutateKernelPcP17curandStateXORWOWifi,"ax",@progbits
	.align	128
        .global         _Z12mutateKernelPcP17curandStateXORWOWifi
        .type           _Z12mutateKernelPcP17curandStateXORWOWifi,@function
        .size           _Z12mutateKernelPcP17curandStateXORWOWifi,(.L_x_38 - _Z12mutateKernelPcP17curandStateXORWOWifi)
        .other          _Z12mutateKernelPcP17curandStateXORWOWifi,@"STO_CUDA_ENTRY STV_DEFAULT"
_Z12mutateKernelPcP17curandStateXORWOWifi:
.text._Z12mutateKernelPcP17curandStateXORWOWifi:
[----:B------:R-:W-:Y:S01]  /*0000*/  LDC R1, c[0x0][0x37c] ;  /* 0x0000df00ff017b82 */ /* 0x000fe20000000800 */
[----:B------:R-:W0:Y:S07]  /*0010*/  S2R R0, SR_TID.X ;  /* 0x0000000000007919 */ /* 0x000e2e0000002100 */
[----:B------:R-:W0:Y:S01]  /*0020*/  S2UR UR4, SR_CTAID.X ;  /* 0x00000000000479c3 */ /* 0x000e220000002500 */
[----:B------:R-:W1:Y:S07]  /*0030*/  LDCU UR5, c[0x0][0x398] ;  /* 0x00007300ff0577ac */ /* 0x000e6e0008000800 */
[----:B------:R-:W0:Y:S02]  /*0040*/  LDC R17, c[0x0][0x360] ;  /* 0x0000d800ff117b82 */ /* 0x000e240000000800 */
[----:B0-----:R-:W-:-:S05]  /*0050*/  IMAD R17, R17, UR4, R0 ;  /* 0x0000000411117c24 */ /* 0x001fca000f8e0200 */
[----:B-1----:R-:W-:-:S13]  /*0060*/  ISETP.GE.AND P0, PT, R17, UR5, PT ;  /* 0x0000000511007c0c */ /* 0x002fda000bf06270 */
[----:B------:R-:W-:Y:S05]  /*0070*/  @P0 EXIT ;  /* 0x000000000000094d */ /* 0x000fea0003800000 */
[----:B------:R-:W0:Y:S01]  /*0080*/  LDC.64 R6, c[0x0][0x388] ;  /* 0x0000e200ff067b82 */ /* 0x000e220000000a00 */
[----:B------:R-:W1:Y:S01]  /*0090*/  LDCU.64 UR6, c[0x0][0x358] ;  /* 0x00006b00ff0677ac */ /* 0x000e620008000a00 */
[----:B------:R-:W2:Y:S01]  /*00a0*/  LDCU UR5, c[0x0][0x390] ;  /* 0x00007200ff0577ac */ /* 0x000ea20008000800 */
[----:B0-----:R-:W-:-:S05]  /*00b0*/  IMAD.WIDE R6, R17, 0x30, R6 ;  /* 0x0000003011067825 */ /* 0x001fca00078e0206 */
[----:B-1----:R0:W5:Y:S04]  /*00c0*/  LDG.E R19, desc[UR6][R6.64+0x20] ;  /* 0x0000200606137981 */ /* 0x002168000c1e1900 */
[----:B------:R0:W5:Y:S04]  /*00d0*/  LDG.E.64 R4, desc[UR6][R6.64+0x28] ;  /* 0x0000280606047981 */ /* 0x000168000c1e1b00 */
[----:B------:R0:W5:Y:S04]  /*00e0*/  LDG.E.64 R10, desc[UR6][R6.64] ;  /* 0x00000006060a7981 */ /* 0x000168000c1e1b00 */
[----:B------:R0:W5:Y:S04]  /*00f0*/  LDG.E.64 R14, desc[UR6][R6.64+0x8] ;  /* 0x00000806060e7981 */ /* 0x000168000c1e1b00 */
[----:B------:R0:W5:Y:S04]  /*0100*/  LDG.E.64 R12, desc[UR6][R6.64+0x10] ;  /* 0x00001006060c7981 */ /* 0x000168000c1e1b00 */
[----:B------:R0:W5:Y:S01]  /*0110*/  LDG.E.64 R2, desc[UR6][R6.64+0x18] ;  /* 0x0000180606027981 */ /* 0x000162000c1e1b00 */
[----:B--2---:R-:W-:-:S09]  /*0120*/  UISETP.GE.AND UP0, UPT, UR5, 0x1, UPT ;  /* 0x000000010500788c */ /* 0x004fd2000bf06270 */
[----:B0-----:R-:W-:Y:S05]  /*0130*/  BRA.U !UP0, `(.L_x_13) ;  /* 0x0000001908cc7547 */ /* 0x001fea000b800000 */
[----:B------:R-:W-:Y:S02]  /*0140*/  UISETP.GE.U32.AND UP0, UPT, UR5, 0x4, UPT ;  /* 0x000000040500788c */ /* 0x000fe4000bf06070 */
[----:B------:R-:W-:Y:S01]  /*0150*/  IMAD R17, R17, UR5, RZ ;  /* 0x0000000511117c24 */ /* 0x000fe2000f8e02ff */
[----:B------:R-:W-:-:S06]  /*0160*/  UMOV UR4, URZ ;  /* 0x000000ff00047c82 */ /* 0x000fcc0008000000 */
[----:B------:R-:W-:Y:S05]  /*0170*/  BRA.U !UP0, `(.L_x_14) ;  /* 0x0000000d08947547 */ /* 0x000fea000b800000 */
[----:B------:R-:W-:Y:S01]  /*0180*/  ULOP3.LUT UR4, UR5, 0x7ffffffc, URZ, 0xc0, !UPT ;  /* 0x7ffffffc05047892 */ /* 0x000fe2000f8ec0ff */
[----:B------:R-:W-:Y:S01]  /*0190*/  IMAD.MOV.U32 R16, RZ, RZ, R17 ;  /* 0x000000ffff107224 */ /* 0x000fe200078e0011 */
[----:B------:R-:W0:Y:S01]  /*01a0*/  LDCU UR11, c[0x0][0x390] ;  /* 0x00007200ff0b77ac */ /* 0x000e220008000800 */
[----:B------:R-:W1:Y:S01]  /*01b0*/  LDCU UR10, c[0x0][0x394] ;  /* 0x00007280ff0a77ac */ /* 0x000e620008000800 */
[----:B------:R-:W2:Y:S01]  /*01c0*/  LDCU.64 UR8, c[0x0][0x380] ;  /* 0x00007000ff0877ac */ /* 0x000ea20008000a00 */
[----:B------:R-:W-:-:S12]  /*01d0*/  UIADD3 UR5, UPT, UPT, -UR4, URZ, URZ ;  /* 0x000000ff04057290 */ /* 0x000fd8000fffe1ff */
.L_x_23:
[----:B-----5:R-:W-:Y:S01]  /*01e0*/  SHF.R.U32.HI R0, RZ, 0x2, R11 ;  /* 0x00000002ff007819 */ /* 0x020fe2000001160b */
[----:B0-----:R-:W-:Y:S01]  /*01f0*/  IMAD.SHL.U32 R8, R13, 0x10, RZ ;  /* 0x000000100d087824 */ /* 0x001fe200078e00ff */
[----:B------:R-:W-:Y:S01]  /*0200*/  IADD3 R21, PT, PT, R10, 0x587c5, RZ ;  /* 0x000587c50a157810 */ /* 0x000fe20007ffe0ff */
[----:B------:R-:W-:Y:S01]  /*0210*/  UIADD3 UR5, UPT, UPT, UR5, 0x4, URZ ;  /* 0x0000000405057890 */ /* 0x000fe2000fffe0ff */
[----:B------:R-:W-:Y:S01]  /*0220*/  LOP3.LUT R0, R0, R11, RZ, 0x3c, !PT ;  /* 0x0000000b00007212 */ /* 0x000fe200078e3cff */
[----:B------:R-:W-:Y:S01]  /*0230*/  BSSY.RECONVERGENT B0, `(.L_x_15) ;  /* 0x0000035000007945 */ /* 0x000fe20003800200 */
[----:B------:R-:W-:Y:S01]  /*0240*/  IMAD.MOV.U32 R20, RZ, RZ, R13 ;  /* 0x000000ffff147224 */ /* 0x000fe200078e000d */
[----:B------:R-:W-:Y:S01]  /*0250*/  UISETP.NE.AND UP0, UPT, UR5, URZ, UPT ;  /* 0x000000ff0500728c */ /* 0x000fe2000bf05270 */
[----:B------:R-:W-:Y:S01]  /*0260*/  MOV R22, R12 ;  /* 0x0000000c00167202 */ /* 0x000fe20000000f00 */
[----:B------:R-:W-:Y:S02]  /*0270*/  IMAD.SHL.U32 R9, R0, 0x2, RZ ;  /* 0x0000000200097824 */ /* 0x000fe400078e00ff */
[----:B------:R-:W-:-:S03]  /*0280*/  IMAD.MOV.U32 R23, RZ, RZ, R15 ;  /* 0x000000ffff177224 */ /* 0x000fc600078e000f */
[----:B------:R-:W-:-:S04]  /*0290*/  LOP3.LUT R9, R13, R8, R9, 0x96, !PT ;  /* 0x000000080d097212 */ /* 0x000fc800078e9609 */
[----:B------:R-:W-:Y:S01]  /*02a0*/  LOP3.LUT R24, R9, R0, RZ, 0x3c, !PT ;  /* 0x0000000009187212 */ /* 0x000fe200078e3cff */
[----:B------:R-:W-:-:S04]  /*02b0*/  IMAD.MOV.U32 R0, RZ, RZ, 0x2f800000 ;  /* 0x2f800000ff007424 */ /* 0x000fc800078e00ff */
[----:B------:R-:W-:Y:S02]  /*02c0*/  IMAD.IADD R8, R24, 0x1, R21 ;  /* 0x0000000118087824 */ /* 0x000fe400078e0215 */
[----:B------:R-:W-:-:S03]  /*02d0*/  IMAD.MOV.U32 R18, RZ, RZ, R24 ;  /* 0x000000ffff127224 */ /* 0x000fc600078e0018 */
[----:B------:R-:W-:Y:S02]  /*02e0*/  I2FP.F32.U32 R9, R8 ;  /* 0x0000000800097245 */ /* 0x000fe40000201000 */
[----:B--2---:R-:W-:-:S03]  /*02f0*/  IADD3 R8, P1, PT, R16, UR8, RZ ;  /* 0x0000000810087c10 */ /* 0x004fc6000ff3e0ff */
[----:B------:R-:W-:-:S05]  /*0300*/  FFMA R9, R9, R0, 1.1641532182693481445e-10 ;  /* 0x2f00000009097423 */ /* 0x000fca0000000000 */
[----:B-1----:R-:W-:Y:S02]  /*0310*/  FSETP.GEU.AND P0, PT, R9, UR10, PT ;  /* 0x0000000a09007c0b */ /* 0x002fe4000bf0e000 */
[----:B------:R-:W-:-:S11]  /*0320*/  LEA.HI.X.SX32 R9, R16, UR9, 0x1, P1 ;  /* 0x0000000910097c11 */ /* 0x000fd600088f0eff */
[----:B------:R-:W-:Y:S05]  /*0330*/  @P0 BRA `(.L_x_16) ;  /* 0x0000000000900947 */ /* 0x000fea0003800000 */
[----:B0-----:R-:W0:Y:S01]  /*0340*/  I2F.U32.RP R20, UR11 ;  /* 0x0000000b00147d06 */ /* 0x001e220008209000 */
[----:B------:R-:W-:Y:S02]  /*0350*/  SHF.R.U32.HI R21, RZ, 0x2, R14 ;  /* 0x00000002ff157819 */ /* 0x000fe4000001160e */
[----:B------:R-:W-:Y:S02]  /*0360*/  ISETP.NE.U32.AND P1, PT, RZ, UR11, PT ;  /* 0x0000000bff007c0c */ /* 0x000fe4000bf25070 */
[----:B------:R-:W-:Y:S01]  /*0370*/  LOP3.LUT R21, R21, R14, RZ, 0x3c, !PT ;  /* 0x0000000e15157212 */ /* 0x000fe200078e3cff */
[----:B------:R-:W-:-:S04]  /*0380*/  IMAD.SHL.U32 R14, R24, 0x10, RZ ;  /* 0x00000010180e7824 */ /* 0x000fc800078e00ff */
[C---:B------:R-:W-:Y:S01]  /*0390*/  IMAD.SHL.U32 R18, R21.reuse, 0x2, RZ ;  /* 0x0000000215127824 */ /* 0x040fe200078e00ff */
[----:B0-----:R-:W0:Y:S04]  /*03a0*/  MUFU.RCP R20, R20 ;  /* 0x0000001400147308 */ /* 0x001e280000001000 */
[----:B------:R-:W-:Y:S01]  /*03b0*/  LOP3.LUT R23, R21, R18, R14, 0x96, !PT ;  /* 0x0000001215177212 */ /* 0x000fe200078e960e */
[----:B------:R-:W-:Y:S02]  /*03c0*/  VIADD R21, R10, 0xb0f8a ;  /* 0x000b0f8a0a157836 */ /* 0x000fe40000000000 */
[----:B------:R-:W-:Y:S01]  /*03d0*/  HFMA2 R10, -RZ, RZ, 0, 0 ;  /* 0x00000000ff0a7431 */ /* 0x000fe200000001ff */
[----:B------:R-:W-:Y:S01]  /*03e0*/  LOP3.LUT R18, R23, R24, RZ, 0x3c, !PT ;  /* 0x0000001817127212 */ /* 0x000fe200078e3cff */
[----:B0-----:R-:W-:-:S06]  /*03f0*/  VIADD R11, R20, 0xffffffe ;  /* 0x0ffffffe140b7836 */ /* 0x001fcc0000000000 */
[----:B------:R-:W0:Y:S02]  /*0400*/  F2I.FTZ.U32.TRUNC.NTZ R11, R11 ;  /* 0x0000000b000b7305 */ /* 0x000e24000021f000 */
[----:B0-----:R-:W-:-:S05]  /*0410*/  IADD3 R25, PT, PT, RZ, -R11, RZ ;  /* 0x8000000bff197210 */ /* 0x001fca0007ffe0ff */
[----:B------:R-:W-:-:S04]  /*0420*/  IMAD R25, R25, UR11, RZ ;  /* 0x0000000b19197c24 */ /* 0x000fc8000f8e02ff */
[----:B------:R-:W-:Y:S02]  /*0430*/  IMAD.HI.U32 R11, R11, R25, R10 ;  /* 0x000000190b0b7227 */ /* 0x000fe400078e000a */
[----:B------:R-:W2:Y:S02]  /*0440*/  LDG.E.U8 R25, desc[UR6][R8.64] ;  /* 0x0000000608197981 */ /* 0x000ea4000c1e1100 */
[----:B------:R-:W-:-:S04]  /*0450*/  IMAD.IADD R10, R18, 0x1, R21 ;  /* 0x00000001120a7824 */ /* 0x000fc800078e0215 */
[----:B------:R-:W-:-:S04]  /*0460*/  IMAD.HI.U32 R11, R11, R10, RZ ;  /* 0x0000000a0b0b7227 */ /* 0x000fc800078e00ff */
[----:B------:R-:W-:-:S04]  /*0470*/  IMAD.MOV R11, RZ, RZ, -R11 ;  /* 0x000000ffff0b7224 */ /* 0x000fc800078e0a0b */
[----:B------:R-:W-:-:S05]  /*0480*/  IMAD R10, R11, UR11, R10 ;  /* 0x0000000b0b0a7c24 */ /* 0x000fca000f8e020a */
[----:B------:R-:W-:-:S13]  /*0490*/  ISETP.GE.U32.AND P0, PT, R10, UR11, PT ;  /* 0x0000000b0a007c0c */ /* 0x000fda000bf06070 */
[----:B------:R-:W-:-:S05]  /*04a0*/  @P0 VIADD R10, R10, -UR11 ;  /* 0x8000000b0a0a0c36 */ /* 0x000fca0008000000 */
[----:B------:R-:W-:-:S13]  /*04b0*/  ISETP.GE.U32.AND P0, PT, R10, UR11, PT ;  /* 0x0000000b0a007c0c */ /* 0x000fda000bf06070 */
[----:B------:R-:W-:Y:S02]  /*04c0*/  @P0 IADD3 R10, PT, PT, R10, -UR11, RZ ;  /* 0x8000000b0a0a0c10 */ /* 0x000fe4000fffe0ff */
[----:B------:R-:W-:-:S05]  /*04d0*/  @!P1 LOP3.LUT R10, RZ, UR11, RZ, 0x33, !PT ;  /* 0x0000000bff0a9c12 */ /* 0x000fca000f8e33ff */
[----:B------:R-:W-:-:S05]  /*04e0*/  IMAD.IADD R11, R17, 0x1, R10 ;  /* 0x00000001110b7824 */ /* 0x000fca00078e020a */
[----:B------:R-:W-:-:S04]  /*04f0*/  IADD3 R10, P0, PT, R11, UR8, RZ ;  /* 0x000000080b0a7c10 */ /* 0x000fc8000ff1e0ff */
[----:B------:R-:W-:-:S05]  /*0500*/  LEA.HI.X.SX32 R11, R11, UR9, 0x1, P0 ;  /* 0x000000090b0b7c11 */ /* 0x000fca00080f0eff */
[----:B------:R-:W3:Y:S01]  /*0510*/  LDG.E.U8 R27, desc[UR6][R10.64] ;  /* 0x000000060a1b7981 */ /* 0x000ee2000c1e1100 */
[----:B------:R-:W-:Y:S01]  /*0520*/  IMAD.MOV.U32 R22, RZ, RZ, R13 ;  /* 0x000000ffff167224 */ /* 0x000fe200078e000d */
[----:B------:R-:W-:Y:S01]  /*0530*/  MOV R20, R24 ;  /* 0x0000001800147202 */ /* 0x000fe20000000f00 */
[----:B------:R-:W-:Y:S02]  /*0540*/  IMAD.MOV.U32 R23, RZ, RZ, R12 ;  /* 0x000000ffff177224 */ /* 0x000fe400078e000c */
[----:B------:R-:W-:Y:S01]  /*0550*/  IMAD.MOV.U32 R14, RZ, RZ, R15 ;  /* 0x000000ffff0e7224 */ /* 0x000fe200078e000f */
[----:B---3--:R1:W-:Y:S04]  /*0560*/  STG.E.U8 desc[UR6][R8.64], R27 ;  /* 0x0000001b08007986 */ /* 0x0083e8000c101106 */
[----:B--2---:R1:W-:Y:S02]  /*0570*/  STG.E.U8 desc[UR6][R10.64], R25 ;  /* 0x000000190a007986 */ /* 0x0043e4000c101106 */
.L_x_16:
[----:B0-----:R-:W-:Y:S05]  /*0580*/  BSYNC.RECONVERGENT B0 ;  /* 0x0000000000007941 */ /* 0x001fea0003800200 */
.L_x_15:
[----:B-1----:R-:W-:Y:S01]  /*0590*/  SHF.R.U32.HI R11, RZ, 0x2, R14 ;  /* 0x00000002ff0b7819 */ /* 0x002fe2000001160e */
[----:B------:R-:W-:Y:S01]  /*05a0*/  IMAD.SHL.U32 R13, R18, 0x10, RZ ;  /* 0x00000010120d7824 */ /* 0x000fe200078e00ff */
[----:B------:R-:W-:Y:S01]  /*05b0*/  BSSY.RECONVERGENT B0, `(.L_x_17) ;  /* 0x0000033000007945 */ /* 0x000fe20003800200 */
[----:B------:R-:W-:Y:S01]  /*05c0*/  IMAD.MOV.U32 R15, RZ, RZ, R18 ;  /* 0x000000ffff0f7224 */ /* 0x000fe200078e0012 */
[----:B------:R-:W-:Y:S01]  /*05d0*/  LOP3.LUT R11, R11, R14, RZ, 0x3c, !PT ;  /* 0x0000000e0b0b7212 */ /* 0x000fe200078e3cff */
[----:B------:R-:W-:-:S04]  /*05e0*/  IMAD.MOV.U32 R14, RZ, RZ, R20 ;  /* 0x000000ffff0e7224 */ /* 0x000fc800078e0014 */
[----:B------:R-:W-:-:S05]  /*05f0*/  IMAD.SHL.U32 R10, R11, 0x2, RZ ;  /* 0x000000020b0a7824 */ /* 0x000fca00078e00ff */
[----:B------:R-:W-:Y:S02]  /*0600*/  LOP3.LUT R10, R18, R13, R10, 0x96, !PT ;  /* 0x0000000d120a7212 */ /* 0x000fe400078e960a */
[----:B------:R-:W-:Y:S02]  /*0610*/  IADD3 R13, PT, PT, R21, 0x587c5, RZ ;  /* 0x000587c5150d7810 */ /* 0x000fe40007ffe0ff */
[----:B------:R-:W-:-:S05]  /*0620*/  LOP3.LUT R26, R10, R11, RZ, 0x3c, !PT ;  /* 0x0000000b0a1a7212 */ /* 0x000fca00078e3cff */
[----:B------:R-:W-:Y:S02]  /*0630*/  IMAD.IADD R10, R26, 0x1, R13 ;  /* 0x000000011a0a7824 */ /* 0x000fe400078e020d */
[----:B------:R-:W-:-:S03]  /*0640*/  IMAD.MOV.U32 R12, RZ, RZ, R26 ;  /* 0x000000ffff0c7224 */ /* 0x000fc600078e001a */
[----:B------:R-:W-:Y:S02]  /*0650*/  I2FP.F32.U32 R11, R10 ;  /* 0x0000000a000b7245 */ /* 0x000fe40000201000 */
[----:B------:R-:W-:-:S03]  /*0660*/  MOV R10, R22 ;  /* 0x00000016000a7202 */ /* 0x000fc60000000f00 */
[----:B------:R-:W-:-:S05]  /*0670*/  FFMA R11, R11, R0, 1.1641532182693481445e-10 ;  /* 0x2f0000000b0b7423 */ /* 0x000fca0000000000 */
[----:B------:R-:W-:-:S13]  /*0680*/  FSETP.GEU.AND P0, PT, R11, UR10, PT ;  /* 0x0000000a0b007c0b */ /* 0x000fda000bf0e000 */
[----:B------:R-:W-:Y:S05]  /*0690*/  @P0 BRA `(.L_x_18) ;  /* 0x0000000000900947 */ /* 0x000fea0003800000 */
[----:B------:R-:W0:Y:S01]  /*06a0*/  I2F.U32.RP R14, UR11 ;  /* 0x0000000b000e7d06 */ /* 0x000e220008209000 */
[----:B------:R-:W-:Y:S02]  /*06b0*/  SHF.R.U32.HI R10, RZ, 0x2, R23 ;  /* 0x00000002ff0a7819 */ /* 0x000fe40000011617 */
[----:B------:R-:W-:Y:S02]  /*06c0*/  SHF.L.U32 R13, R26, 0x4, RZ ;  /* 0x000000041a0d7819 */ /* 0x000fe400000006ff */
[----:B------:R-:W-:Y:S02]  /*06d0*/  LOP3.LUT R10, R10, R23, RZ, 0x3c, !PT ;  /* 0x000000170a0a7212 */ /* 0x000fe400078e3cff */
[----:B------:R-:W-:-:S03]  /*06e0*/  ISETP.NE.U32.AND P1, PT, RZ, UR11, PT ;  /* 0x0000000bff007c0c */ /* 0x000fc6000bf25070 */
[C---:B------:R-:W-:Y:S01]  /*06f0*/  IMAD.SHL.U32 R12, R10.reuse, 0x2, RZ ;  /* 0x000000020a0c7824 */ /* 0x040fe200078e00ff */
[----:B0-----:R-:W0:Y:S04]  /*0700*/  MUFU.RCP R14, R14 ;  /* 0x0000000e000e7308 */ /* 0x001e280000001000 */
[----:B------:R-:W-:Y:S01]  /*0710*/  LOP3.LUT R15, R10, R12, R13, 0x96, !PT ;  /* 0x0000000c0a0f7212 */ /* 0x000fe200078e960d */
[----:B------:R-:W-:Y:S02]  /*0720*/  VIADD R13, R21, 0xb0f8a ;  /* 0x000b0f8a150d7836 */ /* 0x000fe40000000000 */
[----:B------:R-:W-:Y:S01]  /*0730*/  IMAD.MOV.U32 R10, RZ, RZ, RZ ;  /* 0x000000ffff0a7224 */ /* 0x000fe200078e00ff */
[----:B------:R-:W-:Y:S01]  /*0740*/  LOP3.LUT R12, R15, R26, RZ, 0x3c, !PT ;  /* 0x0000001a0f0c7212 */ /* 0x000fe200078e3cff */
[----:B0-----:R-:W-:-:S06]  /*0750*/  VIADD R11, R14, 0xffffffe ;  /* 0x0ffffffe0e0b7836 */ /* 0x001fcc0000000000 */
[----:B------:R-:W0:Y:S02]  /*0760*/  F2I.FTZ.U32.TRUNC.NTZ R11, R11 ;  /* 0x0000000b000b7305 */ /* 0x000e24000021f000 */
[----:B0-----:R-:W-:-:S04]  /*0770*/  IMAD.MOV R23, RZ, RZ, -R11 ;  /* 0x000000ffff177224 */ /* 0x001fc800078e0a0b */
[----:B------:R-:W-:-:S04]  /*0780*/  IMAD R21, R23, UR11, RZ ;  /* 0x0000000b17157c24 */ /* 0x000fc8000f8e02ff */
[----:B------:R-:W-:Y:S01]  /*0790*/  IMAD.HI.U32 R11, R11, R21, R10 ;  /* 0x000000150b0b7227 */ /* 0x000fe200078e000a */
[----:B------:R-:W-:-:S05]  /*07a0*/  IADD3 R10, PT, PT, R12, R13, RZ ;  /* 0x0000000d0c0a7210 */ /* 0x000fca0007ffe0ff */
[----:B------:R-:W-:-:S04]  /*07b0*/  IMAD.HI.U32 R11, R11, R10, RZ ;  /* 0x0000000a0b0b7227 */ /* 0x000fc800078e00ff */
[----:B------:R-:W-:-:S04]  /*07c0*/  IMAD.MOV R11, RZ, RZ, -R11 ;  /* 0x000000ffff0b7224 */ /* 0x000fc800078e0a0b */
[----:B------:R-:W-:Y:S02]  /*07d0*/  IMAD R10, R11, UR11, R10 ;  /* 0x0000000b0b0a7c24 */ /* 0x000fe4000f8e020a */
[----:B------:R-:W2:Y:S03]  /*07e0*/  LDG.E.U8 R11, desc[UR6][R8.64+0x1] ;  /* 0x00000106080b7981 */ /* 0x000ea6000c1e1100 */
[----:B------:R-:W-:-:S13]  /*07f0*/  ISETP.GE.U32.AND P0, PT, R10, UR11, PT ;  /* 0x0000000b0a007c0c */ /* 0x000fda000bf06070 */
[----:B------:R-:W-:-:S05]  /*0800*/  @P0 VIADD R10, R10, -UR11 ;  /* 0x8000000b0a0a0c36 */ /* 0x000fca0008000000 */
[----:B------:R-:W-:-:S13]  /*0810*/  ISETP.GE.U32.AND P0, PT, R10, UR11, PT ;  /* 0x0000000b0a007c0c */ /* 0x000fda000bf06070 */
[----:B------:R-:W-:Y:S01]  /*0820*/  @P0 VIADD R10, R10, -UR11 ;  /* 0x8000000b0a0a0c36 */ /* 0x000fe20008000000 */
[----:B------:R-:W-:-:S04]  /*0830*/  @!P1 LOP3.LUT R10, RZ, UR11, RZ, 0x33, !PT ;  /* 0x0000000bff0a9c12 */ /* 0x000fc8000f8e33ff */
[----:B------:R-:W-:-:S04]  /*0840*/  IADD3 R10, PT, PT, R17, R10, RZ ;  /* 0x0000000a110a7210 */ /* 0x000fc80007ffe0ff */
        /* <DEDUP_REMOVED lines=9> */
.L_x_18:
[----:B------:R-:W-:Y:S05]  /*08e0*/  BSYNC.RECONVERGENT B0 ;  /* 0x0000000000007941 */ /* 0x000fea0003800200 */
.L_x_17:
[----:B------:R-:W-:Y:S01]  /*08f0*/  SHF.R.U32.HI R18, RZ, 0x2, R23 ;  /* 0x00000002ff127819 */ /* 0x000fe20000011617 */
[----:B0-----:R-:W-:Y:S01]  /*0900*/  IMAD.SHL.U32 R11, R12, 0x10, RZ ;  /* 0x000000100c0b7824 */ /* 0x001fe200078e00ff */
[----:B------:R-:W-:Y:S01]  /*0910*/  BSSY.RECONVERGENT B0, `(.L_x_19) ;  /* 0x0000033000007945 */ /* 0x000fe20003800200 */
[----:B------:R-:W-:Y:S01]  /*0920*/  VIADD R21, R13, 0x587c5 ;  /* 0x000587c50d157836 */ /* 0x000fe20000000000 */
[----:B------:R-:W-:Y:S01]  /*0930*/  LOP3.LUT R18, R18, R23, RZ, 0x3c, !PT ;  /* 0x0000001712127212 */ /* 0x000fe200078e3cff */
[----:B------:R-:W-:-:S04]  /*0940*/  IMAD.MOV.U32 R22, RZ, RZ, R15 ;  /* 0x000000ffff167224 */ /* 0x000fc800078e000f */
[----:B------:R-:W-:-:S05]  /*0950*/  IMAD.SHL.U32 R20, R18, 0x2, RZ ;  /* 0x0000000212147824 */ /* 0x000fca00078e00ff */
[----:B------:R-:W-:Y:S01]  /*0960*/  LOP3.LUT R11, R12, R11, R20, 0x96, !PT ;  /* 0x0000000b0c0b7212 */ /* 0x000fe200078e9614 */
[----:B------:R-:W-:-:S03]  /*0970*/  IMAD.MOV.U32 R20, RZ, RZ, R12 ;  /* 0x000000ffff147224 */ /* 0x000fc600078e000c */
[----:B------:R-:W-:-:S04]  /*0980*/  LOP3.LUT R26, R11, R18, RZ, 0x3c, !PT ;  /* 0x000000120b1a7212 */ /* 0x000fc800078e3cff */
[----:B------:R-:W-:Y:S02]  /*0990*/  IADD3 R11, PT, PT, R26, R21, RZ ;  /* 0x000000151a0b7210 */ /* 0x000fe40007ffe0ff */
[----:B------:R-:W-:Y:S02]  /*09a0*/  MOV R18, R26 ;  /* 0x0000001a00127202 */ /* 0x000fe40000000f00 */
[----:B------:R-:W-:-:S05]  /*09b0*/  I2FP.F32.U32 R11, R11 ;  /* 0x0000000b000b7245 */ /* 0x000fca0000201000 */
[----:B------:R-:W-:-:S05]  /*09c0*/  FFMA R11, R11, R0, 1.1641532182693481445e-10 ;  /* 0x2f0000000b0b7423 */ /* 0x000fca0000000000 */
[----:B------:R-:W-:Y:S01]  /*09d0*/  FSETP.GEU.AND P0, PT, R11, UR10, PT ;  /* 0x0000000a0b007c0b */ /* 0x000fe2000bf0e000 */
[----:B------:R-:W-:-:S12]  /*09e0*/  IMAD.MOV.U32 R11, RZ, RZ, R14 ;  /* 0x000000ffff0b7224 */ /* 0x000fd800078e000e */
[----:B------:R-:W-:Y:S05]  /*09f0*/  @P0 BRA `(.L_x_20) ;  /* 0x0000000000900947 */ /* 0x000fea0003800000 */
[----:B------:R-:W0:Y:S01]  /*0a00*/  I2F.U32.RP R20, UR11 ;  /* 0x0000000b00147d06 */ /* 0x000e220008209000 */
[----:B------:R-:W-:Y:S02]  /*0a10*/  SHF.R.U32.HI R21, RZ, 0x2, R10 ;  /* 0x00000002ff157819 */ /* 0x000fe4000001160a */
[----:B------:R-:W-:Y:S02]  /*0a20*/  ISETP.NE.U32.AND P1, PT, RZ, UR11, PT ;  /* 0x0000000bff007c0c */ /* 0x000fe4000bf25070 */
[----:B------:R-:W-:Y:S01]  /*0a30*/  LOP3.LUT R21, R21, R10, RZ, 0x3c, !PT ;  /* 0x0000000a15157212 */ /* 0x000fe200078e3cff */
[----:B------:R-:W-:-:S03]  /*0a40*/  IMAD.SHL.U32 R10, R26, 0x10, RZ ;  /* 0x000000101a0a7824 */ /* 0x000fc600078e00ff */
[----:B------:R-:W-:-:S04]  /*0a50*/  SHF.L.U32 R18, R21, 0x1, RZ ;  /* 0x0000000115127819 */ /* 0x000fc800000006ff */
[----:B------:R-:W-:Y:S01]  /*0a60*/  LOP3.LUT R23, R21, R18, R10, 0x96, !PT ;  /* 0x0000001215177212 */ /* 0x000fe200078e960a */
[----:B------:R-:W-:Y:S01]  /*0a70*/  VIADD R21, R13, 0xb0f8a ;  /* 0x000b0f8a0d157836 */ /* 0x000fe20000000000 */
[----:B0-----:R-:W0:Y:S01]  /*0a80*/  MUFU.RCP R20, R20 ;  /* 0x0000001400147308 */ /* 0x001e220000001000 */
[----:B------:R-:W-:Y:S01]  /*0a90*/  IMAD.MOV.U32 R10, RZ, RZ, RZ ;  /* 0x000000ffff0a7224 */ /* 0x000fe200078e00ff */
[----:B------:R-:W-:Y:S01]  /*0aa0*/  LOP3.LUT R18, R23, R26, RZ, 0x3c, !PT ;  /* 0x0000001a17127212 */ /* 0x000fe200078e3cff */
[----:B0-----:R-:W-:-:S06]  /*0ab0*/  VIADD R11, R20, 0xffffffe ;  /* 0x0ffffffe140b7836 */ /* 0x001fcc0000000000 */
[----:B------:R-:W0:Y:S02]  /*0ac0*/  F2I.FTZ.U32.TRUNC.NTZ R11, R11 ;  /* 0x0000000b000b7305 */ /* 0x000e24000021f000 */
[----:B0-----:R-:W-:-:S04]  /*0ad0*/  IMAD.MOV R22, RZ, RZ, -R11 ;  /* 0x000000ffff167224 */ /* 0x001fc800078e0a0b */
[----:B------:R-:W-:-:S04]  /*0ae0*/  IMAD R13, R22, UR11, RZ ;  /* 0x0000000b160d7c24 */ /* 0x000fc8000f8e02ff */
[----:B------:R-:W-:Y:S02]  /*0af0*/  IMAD.HI.U32 R11, R11, R13, R10 ;  /* 0x0000000d0b0b7227 */ /* 0x000fe400078e000a */
[----:B------:R-:W2:Y:S02]  /*0b00*/  LDG.E.U8 R13, desc[UR6][R8.64+0x2] ;  /* 0x00000206080d7981 */ /* 0x000ea4000c1e1100 */
[----:B------:R-:W-:-:S04]  /*0b10*/  IMAD.IADD R10, R18, 0x1, R21 ;  /* 0x00000001120a7824 */ /* 0x000fc800078e0215 */
[----:B------:R-:W-:-:S05]  /*0b20*/  IMAD.HI.U32 R11, R11, R10, RZ ;  /* 0x0000000a0b0b7227 */ /* 0x000fca00078e00ff */
[----:B------:R-:W-:-:S05]  /*0b30*/  IADD3 R11, PT, PT, -R11, RZ, RZ ;  /* 0x000000ff0b0b7210 */ /* 0x000fca0007ffe1ff */
[----:B------:R-:W-:-:S05]  /*0b40*/  IMAD R10, R11, UR11, R10 ;  /* 0x0000000b0b0a7c24 */ /* 0x000fca000f8e020a */
[----:B------:R-:W-:-:S13]  /*0b50*/  ISETP.GE.U32.AND P0, PT, R10, UR11, PT ;  /* 0x0000000b0a007c0c */ /* 0x000fda000bf06070 */
[----:B------:R-:W-:-:S05]  /*0b60*/  @P0 VIADD R10, R10, -UR11 ;  /* 0x8000000b0a0a0c36 */ /* 0x000fca0008000000 */
[----:B------:R-:W-:-:S13]  /*0b70*/  ISETP.GE.U32.AND P0, PT, R10, UR11, PT ;  /* 0x0000000b0a007c0c */ /* 0x000fda000bf06070 */
[----:B------:R-:W-:Y:S01]  /*0b80*/  @P0 VIADD R10, R10, -UR11 ;  /* 0x8000000b0a0a0c36 */ /* 0x000fe20008000000 */
[----:B------:R-:W-:-:S05]  /*0b90*/  @!P1 LOP3.LUT R10, RZ, UR11, RZ, 0x33, !PT ;  /* 0x0000000bff0a9c12 */ /* 0x000fca000f8e33ff */
[----:B------:R-:W-:-:S05]  /*0ba0*/  IMAD.IADD R10, R17, 0x1, R10 ;  /* 0x00000001110a7824 */ /* 0x000fca00078e020a */
[----:B------:R-:W-:-:S04]  /*0bb0*/  IADD3 R24, P0, PT, R10, UR8, RZ ;  /* 0x000000080a187c10 */ /* 0x000fc8000ff1e0ff */
[----:B------:R-:W-:-:S05]  /*0bc0*/  LEA.HI.X.SX32 R25, R10, UR9, 0x1, P0 ;  /* 0x000000090a197c11 */ /* 0x000fca00080f0eff */
[----:B------:R-:W3:Y:S01]  /*0bd0*/  LDG.E.U8 R23, desc[UR6][R24.64] ;  /* 0x0000000618177981 */ /* 0x000ee2000c1e1100 */
[----:B------:R-:W-:Y:S01]  /*0be0*/  MOV R20, R26 ;  /* 0x0000001a00147202 */ /* 0x000fe20000000f00 */
[----:B------:R-:W-:Y:S02]  /*0bf0*/  IMAD.MOV.U32 R22, RZ, RZ, R12 ;  /* 0x000000ffff167224 */ /* 0x000fe400078e000c */
[----:B------:R-:W-:Y:S02]  /*0c00*/  IMAD.MOV.U32 R11, RZ, RZ, R15 ;  /* 0x000000ffff0b7224 */ /* 0x000fe400078e000f */
[----:B------:R-:W-:Y:S01]  /*0c10*/  IMAD.MOV.U32 R10, RZ, RZ, R14 ;  /* 0x000000ffff0a7224 */ /* 0x000fe200078e000e */
[----:B---3--:R0:W-:Y:S04]  /*0c20*/  STG.E.U8 desc[UR6][R8.64+0x2], R23 ;  /* 0x0000021708007986 */ /* 0x0081e8000c101106 */
[----:B--2---:R0:W-:Y:S02]  /*0c30*/  STG.E.U8 desc[UR6][R24.64], R13 ;  /* 0x0000000d18007986 */ /* 0x0041e4000c101106 */
.L_x_20:
[----:B------:R-:W-:Y:S05]  /*0c40*/  BSYNC.RECONVERGENT B0 ;  /* 0x0000000000007941 */ /* 0x000fea0003800200 */
.L_x_19:
[----:B0-----:R-:W-:Y:S01]  /*0c50*/  SHF.R.U32.HI R13, RZ, 0x2, R10 ;  /* 0x00000002ff0d7819 */ /* 0x001fe2000001160a */
[----:B------:R-:W-:Y:S01]  /*0c60*/  BSSY.RECONVERGENT B0, `(.L_x_21) ;  /* 0x0000034000007945 */ /* 0x000fe20003800200 */
[----:B------:R-:W-:Y:S01]  /*0c70*/  SHF.L.U32 R15, R18, 0x4, RZ ;  /* 0x00000004120f7819 */ /* 0x000fe200000006ff */
[----:B------:R-:W-:Y:S01]  /*0c80*/  IMAD.MOV.U32 R14, RZ, RZ, R22 ;  /* 0x000000ffff0e7224 */ /* 0x000fe200078e0016 */
[----:B------:R-:W-:-:S05]  /*0c90*/  LOP3.LUT R13, R13, R10, RZ, 0x3c, !PT ;  /* 0x0000000a0d0d7212 */ /* 0x000fca00078e3cff */
[----:B------:R-:W-:-:S05]  /*0ca0*/  IMAD.SHL.U32 R10, R13, 0x2, RZ ;  /* 0x000000020d0a7824 */ /* 0x000fca00078e00ff */
[----:B------:R-:W-:Y:S01]  /*0cb0*/  LOP3.LUT R12, R18, R15, R10, 0x96, !PT ;  /* 0x0000000f120c7212 */ /* 0x000fe200078e960a */
[----:B------:R-:W-:Y:S02]  /*0cc0*/  VIADD R10, R21, 0x587c5 ;  /* 0x000587c5150a7836 */ /* 0x000fe40000000000 */
[----:B------:R-:W-:Y:S01]  /*0cd0*/  IMAD.MOV.U32 R15, RZ, RZ, R20 ;  /* 0x000000ffff0f7224 */ /* 0x000fe200078e0014 */
[----:B------:R-:W-:-:S05]  /*0ce0*/  LOP3.LUT R23, R12, R13, RZ, 0x3c, !PT ;  /* 0x0000000d0c177212 */ /* 0x000fca00078e3cff */
[----:B------:R-:W-:-:S05]  /*0cf0*/  IMAD.IADD R12, R23, 0x1, R10 ;  /* 0x00000001170c7824 */ /* 0x000fca00078e020a */
[----:B------:R-:W-:Y:S02]  /*0d00*/  I2FP.F32.U32 R13, R12 ;  /* 0x0000000c000d7245 */ /* 0x000fe40000201000 */
[----:B------:R-:W-:-:S03]  /*0d10*/  MOV R12, R18 ;  /* 0x00000012000c7202 */ /* 0x000fc60000000f00 */
        /* <DEDUP_REMOVED lines=8> */
[----:B------:R-:W-:-:S04]  /*0da0*/  IMAD.SHL.U32 R11, R23, 0x10, RZ ;  /* 0x00000010170b7824 */ /* 0x000fc800078e00ff */
[C---:B------:R-:W-:Y:S01]  /*0db0*/  IMAD.SHL.U32 R10, R0.reuse, 0x2, RZ ;  /* 0x00000002000a7824 */ /* 0x040fe200078e00ff */
[----:B0-----:R-:W0:Y:S04]  /*0dc0*/  MUFU.RCP R12, R12 ;  /* 0x0000000c000c7308 */ /* 0x001e280000001000 */
[----:B------:R-:W-:Y:S02]  /*0dd0*/  LOP3.LUT R0, R0, R10, R11, 0x96, !PT ;  /* 0x0000000a00007212 */ /* 0x000fe400078e960b */
[----:B------:R-:W-:Y:S02]  /*0de0*/  IADD3 R10, PT, PT, R21, 0xb0f8a, RZ ;  /* 0x000b0f8a150a7810 */ /* 0x000fe40007ffe0ff */
[----:B------:R-:W2:Y:S01]  /*0df0*/  LDG.E.U8 R21, desc[UR6][R8.64+0x3] ;  /* 0x0000030608157981 */ /* 0x000ea2000c1e1100 */
[----:B0-----:R-:W-:-:S04]  /*0e00*/  IADD3 R14, PT, PT, R12, 0xffffffe, RZ ;  /* 0x0ffffffe0c0e7810 */ /* 0x001fc80007ffe0ff */
[----:B------:R0:W1:Y:S02]  /*0e10*/  F2I.FTZ.U32.TRUNC.NTZ R15, R14 ;  /* 0x0000000e000f7305 */ /* 0x000064000021f000 */
[----:B0-----:R-:W-:Y:S02]  /*0e20*/  IMAD.MOV.U32 R14, RZ, RZ, RZ ;  /* 0x000000ffff0e7224 */ /* 0x001fe400078e00ff */
[----:B-1----:R-:W-:-:S04]  /*0e30*/  IMAD.MOV R13, RZ, RZ, -R15 ;  /* 0x000000ffff0d7224 */ /* 0x002fc800078e0a0f */
[----:B------:R-:W-:Y:S01]  /*0e40*/  IMAD R11, R13, UR11, RZ ;  /* 0x0000000b0d0b7c24 */ /* 0x000fe2000f8e02ff */
[----:B------:R-:W-:-:S03]  /*0e50*/  LOP3.LUT R13, R0, R23, RZ, 0x3c, !PT ;  /* 0x00000017000d7212 */ /* 0x000fc600078e3cff */
[----:B------:R-:W-:-:S04]  /*0e60*/  IMAD.HI.U32 R11, R15, R11, R14 ;  /* 0x0000000b0f0b7227 */ /* 0x000fc800078e000e */
[----:B------:R-:W-:-:S04]  /*0e70*/  IMAD.IADD R0, R13, 0x1, R10 ;  /* 0x000000010d007824 */ /* 0x000fc800078e020a */
[----:B------:R-:W-:-:S04]  /*0e80*/  IMAD.HI.U32 R11, R11, R0, RZ ;  /* 0x000000000b0b7227 */ /* 0x000fc800078e00ff */
[----:B------:R-:W-:-:S04]  /*0e90*/  IMAD.MOV R11, RZ, RZ, -R11 ;  /* 0x000000ffff0b7224 */ /* 0x000fc800078e0a0b */
[----:B------:R-:W-:-:S05]  /*0ea0*/  IMAD R0, R11, UR11, R0 ;  /* 0x0000000b0b007c24 */ /* 0x000fca000f8e0200 */
[----:B------:R-:W-:-:S13]  /*0eb0*/  ISETP.GE.U32.AND P0, PT, R0, UR11, PT ;  /* 0x0000000b00007c0c */ /* 0x000fda000bf06070 */
[----:B------:R-:W-:-:S04]  /*0ec0*/  @P0 IADD3 R0, PT, PT, R0, -UR11, RZ ;  /* 0x8000000b00000c10 */ /* 0x000fc8000fffe0ff */
[----:B------:R-:W-:-:S13]  /*0ed0*/  ISETP.GE.U32.AND P0, PT, R0, UR11, PT ;  /* 0x0000000b00007c0c */ /* 0x000fda000bf06070 */
[----:B------:R-:W-:Y:S01]  /*0ee0*/  @P0 VIADD R0, R0, -UR11 ;  /* 0x8000000b00000c36 */ /* 0x000fe20008000000 */
        /* <DEDUP_REMOVED lines=11> */
.L_x_22:
[----:B------:R-:W-:Y:S05]  /*0fa0*/  BSYNC.RECONVERGENT B0 ;  /* 0x0000000000007941 */ /* 0x000fea0003800200 */
.L_x_21:
[----:B------:R-:W-:Y:S01]  /*0fb0*/  VIADD R16, R16, 0x4 ;  /* 0x0000000410107836 */ /* 0x000fe20000000000 */
[----:B------:R-:W-:Y:S06]  /*0fc0*/  BRA.U UP0, `(.L_x_23) ;  /* 0xfffffff100847547 */ /* 0x000fec000b83ffff */
.L_x_14:
[----:B------:R-:W1:Y:S02]  /*0fd0*/  LDCU UR5, c[0x0][0x390] ;  /* 0x00007200ff0577ac */ /* 0x000e640008000800 */
[----:B-1----:R-:W-:-:S04]  /*0fe0*/  ULOP3.LUT UR5, UR5, 0x3, URZ, 0xc0, !UPT ;  /* 0x0000000305057892 */ /* 0x002fc8000f8ec0ff */
[----:B------:R-:W-:-:S09]  /*0ff0*/  UISETP.NE.AND UP0, UPT, UR5, URZ, UPT ;  /* 0x000000ff0500728c */ /* 0x000fd2000bf05270 */
[----:B------:R-:W-:Y:S05]  /*1000*/  BRA.U !UP0, `(.L_x_13) ;  /* 0x0000000d08187547 */ /* 0x000fea000b800000 */
[----:B------:R-:W-:Y:S01]  /*1010*/  UISETP.NE.AND UP0, UPT, UR5, 0x1, UPT ;  /* 0x000000010500788c */ /* 0x000fe2000bf05270 */
[----:B-----5:R-:W-:Y:S01]  /*1020*/  MOV R16, R10 ;  /* 0x0000000a00107202 */ /* 0x020fe20000000f00 */
[----:B------:R-:W-:Y:S01]  /*1030*/  IMAD.MOV.U32 R18, RZ, RZ, R14 ;  /* 0x000000ffff127224 */ /* 0x000fe200078e000e */
[----:B------:R-:W-:Y:S01]  /*1040*/  MOV R0, R13 ;  /* 0x0000000d00007202 */ /* 0x000fe20000000f00 */
[----:B0-----:R-:W-:Y:S02]  /*1050*/  IMAD.MOV.U32 R9, RZ, RZ, R15 ;  /* 0x000000ffff097224 */ /* 0x001fe400078e000f */
[----:B------:R-:W-:-:S03]  /*1060*/  IMAD.MOV.U32 R8, RZ, RZ, R12 ;  /* 0x000000ffff087224 */ /* 0x000fc600078e000c */
[----:B------:R-:W-:Y:S05]  /*1070*/  BRA.U !UP0, `(.L_x_24) ;  /* 0x0000000508f87547 */ /* 0x000fea000b800000 */
[----:B------:R-:W-:Y:S01]  /*1080*/  SHF.R.U32.HI R0, RZ, 0x2, R11 ;  /* 0x00000002ff007819 */ /* 0x000fe2000001160b */
[----:B------:R-:W-:Y:S01]  /*1090*/  VIADD R9, R10, 0x587c5 ;  /* 0x000587c50a097836 */ /* 0x000fe20000000000 */
[----:B------:R-:W0:Y:S01]  /*10a0*/  LDCU UR5, c[0x0][0x394] ;  /* 0x00007280ff0577ac */ /* 0x000e220008000800 */
[----:B------:R-:W-:Y:S01]  /*10b0*/  BSSY.RECONVERGENT B0, `(.L_x_25) ;  /* 0x0000039000007945 */ /* 0x000fe20003800200 */
[----:B------:R-:W-:Y:S01]  /*10c0*/  LOP3.LUT R11, R0, R11, RZ, 0x3c, !PT ;  /* 0x0000000b000b7212 */ /* 0x000fe200078e3cff */
[----:B------:R-:W-:Y:S02]  /*10d0*/  IMAD.SHL.U32 R0, R13, 0x10, RZ ;  /* 0x000000100d007824 */ /* 0x000fe400078e00ff */
[----:B------:R-:W-:Y:S02]  /*10e0*/  IMAD.MOV.U32 R24, RZ, RZ, R13 ;  /* 0x000000ffff187224 */ /* 0x000fe400078e000d */
[----:B------:R-:W-:Y:S02]  /*10f0*/  IMAD.SHL.U32 R8, R11, 0x2, RZ ;  /* 0x000000020b087824 */ /* 0x000fe400078e00ff */
[----:B------:R-:W-:-:S03]  /*1100*/  IMAD.MOV.U32 R18, RZ, RZ, R12 ;  /* 0x000000ffff127224 */ /* 0x000fc600078e000c */
[----:B------:R-:W-:Y:S01]  /*1110*/  LOP3.LUT R0, R13, R0, R8, 0x96, !PT ;  /* 0x000000000d007212 */ /* 0x000fe200078e9608 */
[----:B------:R-:W-:-:S03]  /*1120*/  IMAD.MOV.U32 R8, RZ, RZ, 0x2f800000 ;  /* 0x2f800000ff087424 */ /* 0x000fc600078e00ff */
[----:B------:R-:W-:-:S04]  /*1130*/  LOP3.LUT R16, R0, R11, RZ, 0x3c, !PT ;  /* 0x0000000b00107212 */ /* 0x000fc800078e3cff */
[----:B------:R-:W-:-:S04]  /*1140*/  IADD3 R0, PT, PT, R16, R9, RZ ;  /* 0x0000000910007210 */ /* 0x000fc80007ffe0ff */
[----:B------:R-:W-:Y:S01]  /*1150*/  I2FP.F32.U32 R11, R0 ;  /* 0x00000000000b7245 */ /* 0x000fe20000201000 */
[----:B------:R-:W-:-:S04]  /*1160*/  IMAD.MOV.U32 R0, RZ, RZ, R16 ;  /* 0x000000ffff007224 */ /* 0x000fc800078e0010 */
[----:B------:R-:W-:-:S05]  /*1170*/  FFMA R11, R11, R8, 1.1641532182693481445e-10 ;  /* 0x2f0000000b0b7423 */ /* 0x000fca0000000008 */
[----:B0-----:R-:W-:Y:S02]  /*1180*/  FSETP.GEU.AND P0, PT, R11, UR5, PT ;  /* 0x000000050b007c0b */ /* 0x001fe4000bf0e000 */
[----:B------:R-:W-:-:S11]  /*1190*/  MOV R11, R15 ;  /* 0x0000000f000b7202 */ /* 0x000fd60000000f00 */
[----:B------:R-:W-:Y:S05]  /*11a0*/  @P0 BRA `(.L_x_26) ;  /* 0x0000000000a40947 */ /* 0x000fea0003800000 */
[----:B------:R-:W0:Y:S01]  /*11b0*/  LDCU UR8, c[0x0][0x390] ;  /* 0x00007200ff0877ac */ /* 0x000e220008000800 */
[----:B------:R-:W-:Y:S02]  /*11c0*/  SHF.R.U32.HI R9, RZ, 0x2, R14 ;  /* 0x00000002ff097819 */ /* 0x000fe4000001160e */
[----:B------:R-:W-:Y:S01]  /*11d0*/  SHF.L.U32 R0, R16, 0x4, RZ ;  /* 0x0000000410007819 */ /* 0x000fe200000006ff */
[----:B------:R-:W1:Y:S01]  /*11e0*/  LDCU.64 UR10, c[0x0][0x380] ;  /* 0x00007000ff0a77ac */ /* 0x000e620008000a00 */
[----:B------:R-:W-:-:S05]  /*11f0*/  LOP3.LUT R9, R9, R14, RZ, 0x3c, !PT ;  /* 0x0000000e09097212 */ /* 0x000fca00078e3cff */
[----:B------:R-:W-:-:S05]  /*1200*/  IMAD.SHL.U32 R21, R9, 0x2, RZ ;  /* 0x0000000209157824 */ /* 0x000fca00078e00ff */
[----:B------:R-:W-:Y:S01]  /*1210*/  LOP3.LUT R21, R9, R21, R0, 0x96, !PT ;  /* 0x0000001509157212 */ /* 0x000fe200078e9600 */
[----:B------:R-:W-:Y:S01]  /*1220*/  VIADD R9, R10, 0xb0f8a ;  /* 0x000b0f8a0a097836 */ /* 0x000fe20000000000 */
[----:B0-----:R-:W0:Y:S01]  /*1230*/  I2F.U32.RP R18, UR8 ;  /* 0x0000000800127d06 */ /* 0x001e220008209000 */
[----:B------:R-:W-:Y:S01]  /*1240*/  IMAD.MOV.U32 R10, RZ, RZ, RZ ;  /* 0x000000ffff0a7224 */ /* 0x000fe200078e00ff */
[----:B------:R-:W-:Y:S02]  /*1250*/  LOP3.LUT R0, R21, R16, RZ, 0x3c, !PT ;  /* 0x0000001015007212 */ /* 0x000fe400078e3cff */
[----:B------:R-:W-:-:S04]  /*1260*/  ISETP.NE.U32.AND P1, PT, RZ, UR8, PT ;  /* 0x00000008ff007c0c */ /* 0x000fc8000bf25070 */
[----:B0-----:R-:W0:Y:S02]  /*1270*/  MUFU.RCP R18, R18 ;  /* 0x0000001200127308 */ /* 0x001e240000001000 */
        /* <DEDUP_REMOVED lines=8> */
[----:B------:R-:W-:Y:S01]  /*1300*/  IMAD R10, R11, UR8, R10 ;  /* 0x000000080b0a7c24 */ /* 0x000fe2000f8e020a */
[----:B------:R-:W-:-:S04]  /*1310*/  IADD3 R11, PT, PT, R17, UR4, RZ ;  /* 0x00000004110b7c10 */ /* 0x000fc8000fffe0ff */
[----:B------:R-:W-:-:S13]  /*1320*/  ISETP.GE.U32.AND P0, PT, R10, UR8, PT ;  /* 0x000000080a007c0c */ /* 0x000fda000bf06070 */
[----:B------:R-:W-:-:S05]  /*1330*/  @P0 VIADD R10, R10, -UR8 ;  /* 0x800000080a0a0c36 */ /* 0x000fca0008000000 */
[----:B------:R-:W-:-:S13]  /*1340*/  ISETP.GE.U32.AND P0, PT, R10, UR8, PT ;  /* 0x000000080a007c0c */ /* 0x000fda000bf06070 */
[----:B------:R-:W-:Y:S01]  /*1350*/  @P0 VIADD R10, R10, -UR8 ;  /* 0x800000080a0a0c36 */ /* 0x000fe20008000000 */
[----:B------:R-:W-:Y:S02]  /*1360*/  @!P1 LOP3.LUT R10, RZ, UR8, RZ, 0x33, !PT ;  /* 0x00000008ff0a9c12 */ /* 0x000fe4000f8e33ff */
[----:B-1----:R-:W-:-:S03]  /*1370*/  IADD3 R20, P0, PT, R11, UR10, RZ ;  /* 0x0000000a0b147c10 */ /* 0x002fc6000ff1e0ff */
[----:B------:R-:W-:Y:S01]  /*1380*/  IMAD.IADD R10, R17, 0x1, R10 ;  /* 0x00000001110a7824 */ /* 0x000fe200078e020a */
[----:B------:R-:W-:-:S04]  /*1390*/  LEA.HI.X.SX32 R21, R11, UR11, 0x1, P0 ;  /* 0x0000000b0b157c11 */ /* 0x000fc800080f0eff */
[C---:B------:R-:W-:Y:S01]  /*13a0*/  IADD3 R22, P1, PT, R10.reuse, UR10, RZ ;  /* 0x0000000a0a167c10 */ /* 0x040fe2000ff3e0ff */
[----:B------:R-:W2:Y:S03]  /*13b0*/  LDG.E.U8 R25, desc[UR6][R20.64] ;  /* 0x0000000614197981 */ /* 0x000ea6000c1e1100 */
        /* <DEDUP_REMOVED lines=8> */
.L_x_26:
[----:B------:R-:W-:Y:S05]  /*1440*/  BSYNC.RECONVERGENT B0 ;  /* 0x0000000000007941 */ /* 0x000fea0003800200 */
.L_x_25:
[----:B------:R-:W-:Y:S01]  /*1450*/  SHF.R.U32.HI R13, RZ, 0x2, R14 ;  /* 0x00000002ff0d7819 */ /* 0x000fe2000001160e */
[----:B------:R-:W-:Y:S01]  /*1460*/  BSSY.RECONVERGENT B0, `(.L_x_27) ;  /* 0x0000039000007945 */ /* 0x000fe20003800200 */
[----:B------:R-:W-:Y:S02]  /*1470*/  IMAD.MOV.U32 R15, RZ, RZ, R24 ;  /* 0x000000ffff0f7224 */ /* 0x000fe400078e0018 */
[----:B------:R-:W-:Y:S01]  /*1480*/  LOP3.LUT R12, R13, R14, RZ, 0x3c, !PT ;  /* 0x0000000e0d0c7212 */ /* 0x000fe200078e3cff */
[----:B------:R-:W-:Y:S02]  /*1490*/  IMAD.SHL.U32 R13, R0, 0x10, RZ ;  /* 0x00000010000d7824 */ /* 0x000fe400078e00ff */
[----:B------:R-:W-:Y:S01]  /*14a0*/  IMAD.MOV.U32 R14, RZ, RZ, R18 ;  /* 0x000000ffff0e7224 */ /* 0x000fe200078e0012 */
[----:B------:R-:W-:-:S04]  /*14b0*/  SHF.L.U32 R10, R12, 0x1, RZ ;  /* 0x000000010c0a7819 */ /* 0x000fc800000006ff */
[----:B------:R-:W-:Y:S01]  /*14c0*/  LOP3.LUT R13, R0, R13, R10, 0x96, !PT ;  /* 0x0000000d000d7212 */ /* 0x000fe200078e960a */
[----:B------:R-:W-:-:S03]  /*14d0*/  VIADD R10, R9, 0x587c5 ;  /* 0x000587c5090a7836 */ /* 0x000fc60000000000 */
[----:B0-----:R-:W-:-:S05]  /*14e0*/  LOP3.LUT R21, R13, R12, RZ, 0x3c, !PT ;  /* 0x0000000c0d157212 */ /* 0x001fca00078e3cff */
[----:B------:R-:W-:-:S05]  /*14f0*/  IMAD.IADD R12, R21, 0x1, R10 ;  /* 0x00000001150c7824 */ /* 0x000fca00078e020a */
[----:B------:R-:W-:Y:S02]  /*1500*/  I2FP.F32.U32 R13, R12 ;  /* 0x0000000c000d7245 */ /* 0x000fe40000201000 */
[----:B------:R-:W-:-:S03]  /*1510*/  MOV R12, R0 ;  /* 0x00000000000c7202 */ /* 0x000fc60000000f00 */
[----:B------:R-:W-:-:S05]  /*1520*/  FFMA R13, R13, R8, 1.1641532182693481445e-10 ;  /* 0x2f0000000d0d7423 */ /* 0x000fca0000000008 */
[----:B------:R-:W-:Y:S02]  /*1530*/  FSETP.GEU.AND P0, PT, R13, UR5, PT ;  /* 0x000000050d007c0b */ /* 0x000fe4000bf0e000 */
[----:B------:R-:W-:-:S11]  /*1540*/  MOV R13, R21 ;  /* 0x00000015000d7202 */ /* 0x000fd60000000f00 */
[----:B------:R-:W-:Y:S05]  /*1550*/  @P0 BRA `(.L_x_28) ;  /* 0x0000000000a40947 */ /* 0x000fea0003800000 */
[----:B------:R-:W0:Y:S01]  /*1560*/  LDCU UR5, c[0x0][0x390] ;  /* 0x00007200ff0577ac */ /* 0x000e220008000800 */
[----:B------:R-:W-:-:S04]  /*1570*/  SHF.R.U32.HI R8, RZ, 0x2, R11 ;  /* 0x00000002ff087819 */ /* 0x000fc8000001160b */
[----:B------:R-:W-:Y:S02]  /*1580*/  LOP3.LUT R11, R8, R11, RZ, 0x3c, !PT ;  /* 0x0000000b080b7212 */ /* 0x000fe400078e3cff */
[----:B------:R-:W-:-:S03]  /*1590*/  SHF.L.U32 R8, R21, 0x4, RZ ;  /* 0x0000000415087819 */ /* 0x000fc600000006ff */
[----:B------:R-:W-:-:S05]  /*15a0*/  IMAD.SHL.U32 R10, R11, 0x2, RZ ;  /* 0x000000020b0a7824 */ /* 0x000fca00078e00ff */
[----:B------:R-:W-:Y:S01]  /*15b0*/  LOP3.LUT R8, R11, R10, R8, 0x96, !PT ;  /* 0x0000000a0b087212 */ /* 0x000fe200078e9608 */
[----:B------:R-:W-:Y:S01]  /*15c0*/  VIADD R10, R9, 0xb0f8a ;  /* 0x000b0f8a090a7836 */ /* 0x000fe20000000000 */
[----:B0-----:R-:W0:Y:S01]  /*15d0*/  I2F.U32.RP R12, UR5 ;  /* 0x00000005000c7d06 */ /* 0x001e220008209000 */
[----:B------:R-:W-:-:S07]  /*15e0*/  ISETP.NE.U32.AND P1, PT, RZ, UR5, PT ;  /* 0x00000005ff007c0c */ /* 0x000fce000bf25070 */
[----:B0-----:R-:W0:Y:S02]  /*15f0*/  MUFU.RCP R12, R12 ;  /* 0x0000000c000c7308 */ /* 0x001e240000001000 */
[----:B0-----:R-:W-:-:S06]  /*1600*/  VIADD R14, R12, 0xffffffe ;  /* 0x0ffffffe0c0e7836 */ /* 0x001fcc0000000000 */
[----:B------:R0:W1:Y:S02]  /*1610*/  F2I.FTZ.U32.TRUNC.NTZ R15, R14 ;  /* 0x0000000e000f7305 */ /* 0x000064000021f000 */
[----:B0-----:R-:W-:Y:S02]  /*1620*/  HFMA2 R14, -RZ, RZ, 0, 0 ;  /* 0x00000000ff0e7431 */ /* 0x001fe400000001ff */
[----:B-1----:R-:W-:-:S04]  /*1630*/  IMAD.MOV R13, RZ, RZ, -R15 ;  /* 0x000000ffff0d7224 */ /* 0x002fc800078e0a0f */
[----:B------:R-:W-:Y:S01]  /*1640*/  IMAD R9, R13, UR5, RZ ;  /* 0x000000050d097c24 */ /* 0x000fe2000f8e02ff */
[----:B------:R-:W-:-:S03]  /*1650*/  LOP3.LUT R13, R8, R21, RZ, 0x3c, !PT ;  /* 0x00000015080d7212 */ /* 0x000fc600078e3cff */
[----:B------:R-:W-:Y:S01]  /*1660*/  IMAD.HI.U32 R9, R15, R9, R14 ;  /* 0x000000090f097227 */ /* 0x000fe200078e000e */
[----:B------:R-:W-:-:S03]  /*1670*/  SHF.R.S32.HI R14, RZ, 0x1f, R17 ;  /* 0x0000001fff0e7819 */ /* 0x000fc60000011411 */
[----:B------:R-:W-:-:S04]  /*1680*/  IMAD.IADD R8, R13, 0x1, R10 ;  /* 0x000000010d087824 */ /* 0x000fc800078e020a */
[----:B------:R-:W-:-:S04]  /*1690*/  IMAD.HI.U32 R9, R9, R8, RZ ;  /* 0x0000000809097227 */ /* 0x000fc800078e00ff */
[----:B------:R-:W-:-:S04]  /*16a0*/  IMAD.MOV R9, RZ, RZ, -R9 ;  /* 0x000000ffff097224 */ /* 0x000fc800078e0a09 */
[----:B------:R-:W-:Y:S02]  /*16b0*/  IMAD R12, R9, UR5, R8 ;  /* 0x00000005090c7c24 */ /* 0x000fe4000f8e0208 */
[----:B------:R-:W0:Y:S03]  /*16c0*/  LDC.64 R8, c[0x0][0x380] ;  /* 0x0000e000ff087b82 */ /* 0x000e260000000a00 */
[----:B------:R-:W-:-:S13]  /*16d0*/  ISETP.GE.U32.AND P0, PT, R12, UR5, PT ;  /* 0x000000050c007c0c */ /* 0x000fda000bf06070 */
[----:B------:R-:W-:-:S04]  /*16e0*/  @P0 IADD3 R12, PT, PT, R12, -UR5, RZ ;  /* 0x800000050c0c0c10 */ /* 0x000fc8000fffe0ff */
[----:B------:R-:W-:-:S13]  /*16f0*/  ISETP.GE.U32.AND P0, PT, R12, UR5, PT ;  /* 0x000000050c007c0c */ /* 0x000fda000bf06070 */
[----:B------:R-:W-:Y:S01]  /*1700*/  @P0 VIADD R12, R12, -UR5 ;  /* 0x800000050c0c0c36 */ /* 0x000fe20008000000 */
[----:B------:R-:W-:Y:S02]  /*1710*/  @!P1 LOP3.LUT R12, RZ, UR5, RZ, 0x33, !PT ;  /* 0x00000005ff0c9c12 */ /* 0x000fe4000f8e33ff */
[----:B0-----:R-:W-:-:S03]  /*1720*/  IADD3 R22, P0, P1, R8, UR4, R17 ;  /* 0x0000000408167c10 */ /* 0x001fc6000f91e011 */
[----:B------:R-:W-:Y:S01]  /*1730*/  IMAD.IADD R12, R17, 0x1, R12 ;  /* 0x00000001110c7824 */ /* 0x000fe200078e020c */
[----:B------:R-:W-:-:S04]  /*1740*/  IADD3.X R23, PT, PT, RZ, R9, R14, P0, P1 ;  /* 0x00000009ff177210 */ /* 0x000fc800007e240e */
[C---:B------:R-:W-:Y:S01]  /*1750*/  IADD3 R8, P2, PT, R12.reuse, R8, RZ ;  /* 0x000000080c087210 */ /* 0x040fe20007f5e0ff */
[----:B------:R-:W2:Y:S03]  /*1760*/  LDG.E.U8 R25, desc[UR6][R22.64+0x1] ;  /* 0x0000010616197981 */ /* 0x000ea6000c1e1100 */
[----:B------:R-:W-:-:S05]  /*1770*/  LEA.HI.X.SX32 R9, R12, R9, 0x1, P2 ;  /* 0x000000090c097211 */ /* 0x000fca00010f0eff */
[----:B------:R-:W3:Y:S01]  /*1780*/  LDG.E.U8 R27, desc[UR6][R8.64] ;  /* 0x00000006081b7981 */ /* 0x000ee2000c1e1100 */
[----:B------:R-:W-:Y:S01]  /*1790*/  MOV R12, R21 ;  /* 0x00000015000c7202 */ /* 0x000fe20000000f00 */
[----:B------:R-:W-:Y:S01]  /*17a0*/  IMAD.MOV.U32 R15, RZ, RZ, R0 ;  /* 0x000000ffff0f7224 */ /* 0x000fe200078e0000 */
[----:B------:R-:W-:Y:S01]  /*17b0*/  MOV R11, R18 ;  /* 0x00000012000b7202 */ /* 0x000fe20000000f00 */
[----:B------:R-:W-:Y:S01]  /*17c0*/  IMAD.MOV.U32 R14, RZ, RZ, R24 ;  /* 0x000000ffff0e7224 */ /* 0x000fe200078e0018 */
[----:B---3--:R0:W-:Y:S04]  /*17d0*/  STG.E.U8 desc[UR6][R22.64+0x1], R27 ;  /* 0x0000011b16007986 */ /* 0x0081e8000c101106 */
[----:B--2---:R0:W-:Y:S02]  /*17e0*/  STG.E.U8 desc[UR6][R8.64], R25 ;  /* 0x0000001908007986 */ /* 0x0041e4000c101106 */
.L_x_28:
[----:B------:R-:W-:Y:S05]  /*17f0*/  BSYNC.RECONVERGENT B0 ;  /* 0x0000000000007941 */ /* 0x000fea0003800200 */
.L_x_27:
[----:B------:R-:W-:Y:S01]  /*1800*/  IMAD.MOV.U32 R16, RZ, RZ, R10 ;  /* 0x000000ffff107224 */ /* 0x000fe200078e000a */
[----:B0-----:R-:W-:Y:S01]  /*1810*/  MOV R9, R15 ;  /* 0x0000000f00097202 */ /* 0x001fe20000000f00 */
[----:B------:R-:W-:Y:S01]  /*1820*/  IMAD.MOV.U32 R18, RZ, RZ, R14 ;  /* 0x000000ffff127224 */ /* 0x000fe200078e000e */
[----:B------:R-:W-:Y:S01]  /*1830*/  UIADD3 UR4, UPT, UPT, UR4, 0x2, URZ ;  /* 0x0000000204047890 */ /* 0x000fe2000fffe0ff */
[----:B------:R-:W-:Y:S02]  /*1840*/  IMAD.MOV.U32 R8, RZ, RZ, R12 ;  /* 0x000000ffff087224 */ /* 0x000fe400078e000c */
[----:B------:R-:W-:-:S09]  /*1850*/  IMAD.MOV.U32 R0, RZ, RZ, R13 ;  /* 0x000000ffff007224 */ /* 0x000fd200078e000d */
.L_x_24:
[----:B------:R-:W0:Y:S02]  /*1860*/  LDCU UR8, c[0x0][0x390] ;  /* 0x00007200ff0877ac */ /* 0x000e240008000800 */
[----:B0-----:R-:W-:-:S04]  /*1870*/  ULOP3.LUT UR5, UR8, 0x1, URZ, 0xc0, !UPT ;  /* 0x0000000108057892 */ /* 0x001fc8000f8ec0ff */
[----:B------:R-:W-:-:S09]  /*1880*/  UISETP.NE.U32.AND UP0, UPT, UR5, 0x1, UPT ;  /* 0x000000010500788c */ /* 0x000fd2000bf05070 */
[----:B------:R-:W-:Y:S05]  /*1890*/  BRA.U UP0, `(.L_x_13) ;  /* 0x0000000100f47547 */ /* 0x000fea000b800000 */
[----:B------:R-:W-:Y:S01]  /*18a0*/  SHF.R.U32.HI R10, RZ, 0x2, R11 ;  /* 0x00000002ff0a7819 */ /* 0x000fe2000001160b */
[----:B------:R-:W0:Y:S01]  /*18b0*/  LDCU UR5, c[0x0][0x394] ;  /* 0x00007280ff0577ac */ /* 0x000e220008000800 */
[----:B------:R-:W-:Y:S01]  /*18c0*/  BSSY.RECONVERGENT B0, `(.L_x_13) ;  /* 0x000003a000007945 */ /* 0x000fe20003800200 */
[----:B------:R-:W-:Y:S01]  /*18d0*/  MOV R15, R8 ;  /* 0x00000008000f7202 */ /* 0x000fe20000000f00 */
[----:B------:R-:W-:Y:S01]  /*18e0*/  IMAD.MOV.U32 R14, RZ, RZ, R9 ;  /* 0x000000ffff0e7224 */ /* 0x000fe200078e0009 */
[----:B------:R-:W-:Y:S02]  /*18f0*/  LOP3.LUT R12, R10, R11, RZ, 0x3c, !PT ;  /* 0x0000000b0a0c7212 */ /* 0x000fe400078e3cff */
[----:B------:R-:W-:-:S03]  /*1900*/  SHF.L.U32 R11, R0, 0x4, RZ ;  /* 0x00000004000b7819 */ /* 0x000fc600000006ff */
[----:B------:R-:W-:-:S05]  /*1910*/  IMAD.SHL.U32 R10, R12, 0x2, RZ ;  /* 0x000000020c0a7824 */ /* 0x000fca00078e00ff */
[----:B------:R-:W-:Y:S01]  /*1920*/  LOP3.LUT R11, R0, R11, R10, 0x96, !PT ;  /* 0x0000000b000b7212 */ /* 0x000fe200078e960a */
[----:B------:R-:W-:-:S03]  /*1930*/  VIADD R10, R16, 0x587c5 ;  /* 0x000587c5100a7836 */ /* 0x000fc60000000000 */
[----:B------:R-:W-:Y:S01]  /*1940*/  LOP3.LUT R21, R11, R12, RZ, 0x3c, !PT ;  /* 0x0000000c0b157212 */ /* 0x000fe200078e3cff */
[----:B------:R-:W-:-:S03]  /*1950*/  IMAD.MOV.U32 R12, RZ, RZ, 0x2f800000 ;  /* 0x2f800000ff0c7424 */ /* 0x000fc600078e00ff */
[----:B------:R-:W-:Y:S02]  /*1960*/  IADD3 R11, PT, PT, R21, R10, RZ ;  /* 0x0000000a150b7210 */ /* 0x000fe40007ffe0ff */
[----:B------:R-:W-:Y:S02]  /*1970*/  MOV R13, R21 ;  /* 0x00000015000d7202 */ /* 0x000fe40000000f00 */
[----:B------:R-:W-:-:S05]  /*1980*/  I2FP.F32.U32 R11, R11 ;  /* 0x0000000b000b7245 */ /* 0x000fca0000201000 */
[----:B------:R-:W-:Y:S01]  /*1990*/  FFMA R11, R11, R12, 1.1641532182693481445e-10 ;  /* 0x2f0000000b0b7423 */ /* 0x000fe2000000000c */
[----:B------:R-:W-:-:S04]  /*19a0*/  IMAD.MOV.U32 R12, RZ, RZ, R0 ;  /* 0x000000ffff0c7224 */ /* 0x000fc800078e0000 */
[----:B0-----:R-:W-:Y:S01]  /*19b0*/  FSETP.GEU.AND P0, PT, R11, UR5, PT ;  /* 0x000000050b007c0b */ /* 0x001fe2000bf0e000 */
[----:B------:R-:W-:-:S12]  /*19c0*/  IMAD.MOV.U32 R11, RZ, RZ, R18 ;  /* 0x000000ffff0b7224 */ /* 0x000fd800078e0012 */
[----:B------:R-:W-:Y:S05]  /*19d0*/  @P0 BRA `(.L_x_29) ;  /* 0x0000000000a00947 */ /* 0x000fea0003800000 */
[----:B------:R-:W0:Y:S01]  /*19e0*/  I2F.U32.RP R13, UR8 ;  /* 0x00000008000d7d06 */ /* 0x000e220008209000 */
[----:B------:R-:W-:Y:S01]  /*19f0*/  SHF.R.U32.HI R11, RZ, 0x2, R18 ;  /* 0x00000002ff0b7819 */ /* 0x000fe20000011612 */
[----:B------:R-:W1:Y:S01]  /*1a00*/  LDCU.64 UR10, c[0x0][0x380] ;  /* 0x00007000ff0a77ac */ /* 0x000e620008000a00 */
[----:B------:R-:W-:Y:S02]  /*1a10*/  SHF.L.U32 R10, R21, 0x4, RZ ;  /* 0x00000004150a7819 */ /* 0x000fe400000006ff */
[----:B------:R-:W-:Y:S02]  /*1a20*/  LOP3.LUT R11, R11, R18, RZ, 0x3c, !PT ;  /* 0x000000120b0b7212 */ /* 0x000fe400078e3cff */
[----:B------:R-:W-:-:S03]  /*1a30*/  ISETP.NE.U32.AND P1, PT, RZ, UR8, PT ;  /* 0x00000008ff007c0c */ /* 0x000fc6000bf25070 */
[C---:B------:R-:W-:Y:S01]  /*1a40*/  IMAD.SHL.U32 R12, R11.reuse, 0x2, RZ ;  /* 0x000000020b0c7824 */ /* 0x040fe200078e00ff */
[----:B0-----:R-:W0:Y:S04]  /*1a50*/  MUFU.RCP R13, R13 ;  /* 0x0000000d000d7308 */ /* 0x001e280000001000 */
[----:B------:R-:W-:Y:S01]  /*1a60*/  LOP3.LUT R12, R11, R12, R10, 0x96, !PT ;  /* 0x0000000c0b0c7212 */ /* 0x000fe200078e960a */
[----:B------:R-:W-:Y:S02]  /*1a70*/  VIADD R10, R16, 0xb0f8a ;  /* 0x000b0f8a100a7836 */ /* 0x000fe40000000000 */
[----:B0-----:R-:W-:Y:S01]  /*1a80*/  VIADD R14, R13, 0xffffffe ;  /* 0x0ffffffe0d0e7836 */ /* 0x001fe20000000000 */
[----:B------:R-:W-:-:S03]  /*1a90*/  LOP3.LUT R13, R12, R21, RZ, 0x3c, !PT ;  /* 0x000000150c0d7212 */ /* 0x000fc600078e3cff */
[----:B------:R0:W2:Y:S02]  /*1aa0*/  F2I.FTZ.U32.TRUNC.NTZ R15, R14 ;  /* 0x0000000e000f7305 */ /* 0x0000a4000021f000 */
[----:B0-----:R-:W-:Y:S02]  /*1ab0*/  HFMA2 R14, -RZ, RZ, 0, 0 ;  /* 0x00000000ff0e7431 */ /* 0x001fe400000001ff */
[----:B--2---:R-:W-:-:S04]  /*1ac0*/  IMAD.MOV R18, RZ, RZ, -R15 ;  /* 0x000000ffff127224 */ /* 0x004fc800078e0a0f */
[----:B------:R-:W-:-:S04]  /*1ad0*/  IMAD R11, R18, UR8, RZ ;  /* 0x00000008120b7c24 */ /* 0x000fc8000f8e02ff */
[----:B------:R-:W-:-:S04]  /*1ae0*/  IMAD.HI.U32 R12, R15, R11, R14 ;  /* 0x0000000b0f0c7227 */ /* 0x000fc800078e000e */
[----:B------:R-:W-:-:S04]  /*1af0*/  IMAD.IADD R11, R13, 0x1, R10 ;  /* 0x000000010d0b7824 */ /* 0x000fc800078e020a */
[----:B------:R-:W-:-:S04]  /*1b00*/  IMAD.HI.U32 R12, R12, R11, RZ ;  /* 0x0000000b0c0c7227 */ /* 0x000fc800078e00ff */
[----:B------:R-:W-:-:S04]  /*1b10*/  IMAD.MOV R12, RZ, RZ, -R12 ;  /* 0x000000ffff0c7224 */ /* 0x000fc800078e0a0c */
[----:B------:R-:W-:Y:S02]  /*1b20*/  IMAD R12, R12, UR8, R11 ;  /* 0x000000080c0c7c24 */ /* 0x000fe4000f8e020b */
[----:B------:R-:W-:-:S03]  /*1b30*/  VIADD R11, R17, UR4 ;  /* 0x00000004110b7c36 */ /* 0x000fc60008000000 */
[----:B------:R-:W-:-:S13]  /*1b40*/  ISETP.GE.U32.AND P0, PT, R12, UR8, PT ;  /* 0x000000080c007c0c */ /* 0x000fda000bf06070 */
[----:B------:R-:W-:-:S04]  /*1b50*/  @P0 IADD3 R12, PT, PT, R12, -UR8, RZ ;  /* 0x800000080c0c0c10 */ /* 0x000fc8000fffe0ff */
[----:B------:R-:W-:-:S13]  /*1b60*/  ISETP.GE.U32.AND P0, PT, R12, UR8, PT ;  /* 0x000000080c007c0c */ /* 0x000fda000bf06070 */
[----:B------:R-:W-:Y:S01]  /*1b70*/  @P0 VIADD R12, R12, -UR8 ;  /* 0x800000080c0c0c36 */ /* 0x000fe20008000000 */
[----:B------:R-:W-:Y:S02]  /*1b80*/  @!P1 LOP3.LUT R12, RZ, UR8, RZ, 0x33, !PT ;  /* 0x00000008ff0c9c12 */ /* 0x000fe4000f8e33ff */
[----:B-1----:R-:W-:Y:S02]  /*1b90*/  IADD3 R16, P0, PT, R11, UR10, RZ ;  /* 0x0000000a0b107c10 */ /* 0x002fe4000ff1e0ff */
[----:B------:R-:W-:Y:S02]  /*1ba0*/  IADD3 R12, PT, PT, R17, R12, RZ ;  /* 0x0000000c110c7210 */ /* 0x000fe40007ffe0ff */
[----:B------:R-:W-:Y:S02]  /*1bb0*/  LEA.HI.X.SX32 R17, R11, UR11, 0x1, P0 ;  /* 0x0000000b0b117c11 */ /* 0x000fe400080f0eff */
[----:B------:R-:W-:-:S03]  /*1bc0*/  IADD3 R22, P1, PT, R12, UR10, RZ ;  /* 0x0000000a0c167c10 */ /* 0x000fc6000ff3e0ff */
[----:B------:R-:W2:Y:S01]  /*1bd0*/  LDG.E.U8 R25, desc[UR6][R16.64] ;  /* 0x0000000610197981 */ /* 0x000ea2000c1e1100 */
        /* <DEDUP_REMOVED lines=8> */
.L_x_29:
[----:B------:R-:W-:Y:S05]  /*1c60*/  BSYNC.RECONVERGENT B0 ;  /* 0x0000000000007941 */ /* 0x000fea0003800200 */
.L_x_13:
[----:B-----5:R-:W-:Y:S04]  /*1c70*/  STG.E.64 desc[UR6][R6.64], R10 ;  /* 0x0000000a06007986 */ /* 0x020fe8000c101b06 */
[----:B------:R-:W-:Y:S04]  /*1c80*/  STG.E.64 desc[UR6][R6.64+0x8], R14 ;  /* 0x0000080e06007986 */ /* 0x000fe8000c101b06 */
[----:B------:R-:W-:Y:S04]  /*1c90*/  STG.E.64 desc[UR6][R6.64+0x10], R12 ;  /* 0x0000100c06007986 */ /* 0x000fe8000c101b06 */
[----:B------:R-:W-:Y:S04]  /*1ca0*/  STG.E.64 desc[UR6][R6.64+0x18], R2 ;  /* 0x0000180206007986 */ /* 0x000fe8000c101b06 */
[----:B------:R-:W-:Y:S04]  /*1cb0*/  STG.E.64 desc[UR6][R6.64+0x28], R4 ;  /* 0x0000280406007986 */ /* 0x000fe8000c101b06 */
[----:B------:R-:W-:Y:S01]  /*1cc0*/  STG.E desc[UR6][R6.64+0x20], R19 ;  /* 0x0000201306007986 */ /* 0x000fe2000c101906 */
[----:B------:R-:W-:Y:S05]  /*1cd0*/  EXIT ;  /* 0x000000000000794d */ /* 0x000fea0003800000 */
.L_x_30:
        /* <DEDUP_REMOVED lines=10> */
.L_x_38:


//--------------------- .text._Z15evaluateFitnessPKcPKiPdii --------------------------
	.section	.text._Z15evaluateFitnessPKcPKiPdii,"ax",@progbits
	.align	128
        .global         _Z15evaluateFitnessPKcPKiPdii
        .type           _Z15evaluateFitnessPKcPKiPdii,@function
        .size           _Z15evaluateFitnessPKcPKiPdii,(.L_x_39 - _Z15evaluateFitnessPKcPKiPdii)
        .other          _Z15evaluateFitnessPKcPKiPdii,@"STO_CUDA_ENTRY STV_DEFAULT"
_Z15evaluateFitnessPKcPKiPdii:
.text._Z15evaluateFitnessPKcPKiPdii:
[----:B------:R-:W-:Y:S01]  /*0000*/  LDC R1, c[0x0][0x37c] ;  /* 0x0000df00ff017b82 */ /* 0x000fe20000000800 */
[----:B------:R-:W0:Y:S01]  /*0010*/  S2R R11, SR_TID.X ;  /* 0x00000000000b7919 */ /* 0x000e220000002100 */
[----:B------:R-:W1:Y:S06]  /*0020*/  LDCU.64 UR8, c[0x0][0x358] ;  /* 0x00006b00ff0877ac */ /* 0x000e6c0008000a00 */
[----:B------:R-:W2:Y:S01]  /*0030*/  S2UR UR4, SR_CTAID.X ;  /* 0x00000000000479c3 */ /* 0x000ea20000002500 */
[----:B------:R-:W3:Y:S01]  /*0040*/  LDCU UR5, c[0x0][0x398] ;  /* 0x00007300ff0577ac */ /* 0x000ee20008000800 */
[----:B0-----:R-:W-:-:S13]  /*0050*/  ISETP.GT.U32.AND P0, PT, R11, 0x27, PT ;  /* 0x000000270b00780c */ /* 0x001fda0003f04070 */
[----:B------:R-:W0:Y:S02]  /*0060*/  @!P0 LDC.64 R2, c[0x0][0x388] ;  /* 0x0000e200ff028b82 */ /* 0x000e240000000a00 */
[----:B0-----:R-:W-:-:S05]  /*0070*/  @!P0 IMAD.WIDE.U32 R2, R11, 0x10, R2 ;  /* 0x000000100b028825 */ /* 0x001fca00078e0002 */
[----:B-1----:R-:W4:Y:S04]  /*0080*/  @!P0 LDG.E R4, desc[UR8][R2.64] ;  /* 0x0000000802048981 */ /* 0x002f28000c1e1900 */
[----:B------:R-:W4:Y:S04]  /*0090*/  @!P0 LDG.E R5, desc[UR8][R2.64+0x4] ;  /* 0x0000040802058981 */ /* 0x000f28000c1e1900 */
[----:B------:R-:W4:Y:S04]  /*00a0*/  @!P0 LDG.E R6, desc[UR8][R2.64+0x8] ;  /* 0x0000080802068981 */ /* 0x000f28000c1e1900 */
[----:B------:R-:W4:Y:S01]  /*00b0*/  @!P0 LDG.E R7, desc[UR8][R2.64+0xc] ;  /* 0x00000c0802078981 */ /* 0x000f22000c1e1900 */
[----:B------:R-:W2:Y:S01]  /*00c0*/  LDC R0, c[0x0][0x360] ;  /* 0x0000d800ff007b82 */ /* 0x000ea20000000800 */
[----:B------:R-:W-:Y:S01]  /*00d0*/  @!P0 MOV R8, 0x400 ;  /* 0x0000040000088802 */ /* 0x000fe20000000f00 */
[----:B------:R-:W0:Y:S01]  /*00e0*/  @!P0 S2R R9, SR_CgaCtaId ;  /* 0x0000000000098919 */ /* 0x000e220000008800 */
[----:B--2---:R-:W-:-:S05]  /*00f0*/  IMAD R0, R0, UR4, R11 ;  /* 0x0000000400007c24 */ /* 0x004fca000f8e020b */
[----:B---3--:R-:W-:Y:S02]  /*0100*/  ISETP.GE.AND P1, PT, R0, UR5, PT ;  /* 0x0000000500007c0c */ /* 0x008fe4000bf26270 */
[----:B0-----:R-:W-:-:S05]  /*0110*/  @!P0 LEA R8, R9, R8, 0x18 ;  /* 0x0000000809088211 */ /* 0x001fca00078ec0ff */
[----:B------:R-:W-:-:S05]  /*0120*/  @!P0 IMAD R8, R11, 0x10, R8 ;  /* 0x000000100b088824 */ /* 0x000fca00078e0208 */
[----:B----4-:R0:W-:Y:S01]  /*0130*/  @!P0 STS.128 [R8], R4 ;  /* 0x0000000408008388 */ /* 0x0101e20000000c00 */
[----:B------:R-:W-:Y:S06]  /*0140*/  BAR.SYNC.DEFER_BLOCKING 0x0 ;  /* 0x0000000000007b1d */ /* 0x000fec0000010000 */
[----:B------:R-:W-:Y:S05]  /*0150*/  @P1 EXIT ;  /* 0x000000000000194d */ /* 0x000fea0003800000 */
[----:B------:R-:W1:Y:S01]  /*0160*/  LDCU UR6, c[0x0][0x39c] ;  /* 0x00007380ff0677ac */ /* 0x000e620008000800 */
[----:B0-----:R-:W-:Y:S01]  /*0170*/  CS2R R6, SRZ ;  /* 0x0000000000067805 */ /* 0x001fe2000001ff00 */
[----:B-1----:R-:W-:-:S09]  /*0180*/  UISETP.GE.AND UP0, UPT, UR6, 0x1, UPT ;  /* 0x000000010600788c */ /* 0x002fd2000bf06270 */
[----:B------:R-:W-:Y:S05]  /*0190*/  BRA.U !UP0, `(.L_x_31) ;  /* 0x0000000508a87547 */ /* 0x000fea000b800000 */
[----:B------:R-:W-:Y:S02]  /*01a0*/  UISETP.GE.U32.AND UP1, UPT, UR6, 0x4, UPT ;  /* 0x000000040600788c */ /* 0x000fe4000bf26070 */
[----:B------:R-:W-:Y:S01]  /*01b0*/  IMAD R5, R0, UR6, RZ ;  /* 0x0000000600057c24 */ /* 0x000fe2000f8e02ff */
[----:B------:R-:W-:Y:S01]  /*01c0*/  ULOP3.LUT UR5, UR6, 0x3, URZ, 0xc0, !UPT ;  /* 0x0000000306057892 */ /* 0x000fe2000f8ec0ff */
[----:B------:R-:W-:Y:S01]  /*01d0*/  CS2R R6, SRZ ;  /* 0x0000000000067805 */ /* 0x000fe2000001ff00 */
[----:B------:R-:W-:Y:S02]  /*01e0*/  UMOV UR4, URZ ;  /* 0x000000ff00047c82 */ /* 0x000fe40008000000 */
[----:B------:R-:W-:Y:S02]  /*01f0*/  UISETP.NE.AND UP0, UPT, UR5, URZ, UPT ;  /* 0x000000ff0500728c */ /* 0x000fe4000bf05270 */
[----:B------:R-:W-:Y:S09]  /*0200*/  BRA.U !UP1, `(.L_x_32) ;  /* 0x0000000509147547 */ /* 0x000ff2000b800000 */
[----:B------:R-:W0:Y:S01]  /*0210*/  S2UR UR7, SR_CgaCtaId ;  /* 0x00000000000779c3 */ /* 0x000e220000008800 */
[----:B------:R-:W-:Y:S01]  /*0220*/  ULOP3.LUT UR4, UR6, 0x7ffffffc, URZ, 0xc0, !UPT ;  /* 0x7ffffffc06047892 */ /* 0x000fe2000f8ec0ff */
[----:B------:R-:W-:Y:S01]  /*0230*/  IMAD.MOV.U32 R4, RZ, RZ, R5 ;  /* 0x000000ffff047224 */ /* 0x000fe200078e0005 */
[----:B------:R-:W-:Y:S01]  /*0240*/  CS2R R6, SRZ ;  /* 0x0000000000067805 */ /* 0x000fe2000001ff00 */
[----:B------:R-:W-:Y:S01]  /*0250*/  UMOV UR6, 0x400 ;  /* 0x0000040000067882 */ /* 0x000fe20000000000 */
[----:B------:R-:W1:Y:S01]  /*0260*/  LDCU.64 UR10, c[0x0][0x380] ;  /* 0x00007000ff0a77ac */ /* 0x000e620008000a00 */
[----:B0-----:R-:W-:Y:S02]  /*0270*/  ULEA UR6, UR7, UR6, 0x18 ;  /* 0x0000000607067291 */ /* 0x001fe4000f8ec0ff */
[----:B------:R-:W-:Y:S02]  /*0280*/  UIADD3 UR7, UPT, UPT, -UR4, URZ, URZ ;  /* 0x000000ff04077290 */ /* 0x000fe4000fffe1ff */
[----:B-1----:R-:W-:-:S12]  /*0290*/  UIADD3 UR6, UPT, UPT, UR6, 0x24, URZ ;  /* 0x0000002406067890 */ /* 0x002fd8000fffe0ff */
.L_x_33:
[C---:B------:R-:W-:Y:S01]  /*02a0*/  IADD3.X R2, P0, PT, R4.reuse, UR10, RZ, PT, !PT ;  /* 0x0000000a04027c10 */ /* 0x040fe2000bf1e4ff */
[----:B------:R-:W0:Y:S03]  /*02b0*/  LDS R12, [UR6+-0x1c] ;  /* 0xffffe406ff0c7984 */ /* 0x000e260008000800 */
[C---:B------:R-:W-:Y:S01]  /*02c0*/  LEA.HI.X.SX32 R3, R4.reuse, UR11, 0x1, P0 ;  /* 0x0000000b04037c11 */ /* 0x040fe200080f0eff */
[----:B------:R-:W-:Y:S01]  /*02d0*/  UMOV UR12, 0x48 ;  /* 0x00000048000c7882 */ /* 0x000fe20000000000 */
[----:B------:R-:W-:Y:S04]  /*02e0*/  LDS R13, [UR6+-0xc] ;  /* 0xfffff406ff0d7984 */ /* 0x000fe80008000800 */
[----:B------:R-:W2:Y:S04]  /*02f0*/  LDG.E.S8 R8, desc[UR8][R2.64+-0x1] ;  /* 0xffffff0802087981 */ /* 0x000ea8000c1e1300 */
[----:B------:R-:W3:Y:S04]  /*0300*/  LDG.E.S8 R9, desc[UR8][R2.64] ;  /* 0x0000000802097981 */ /* 0x000ee8000c1e1300 */
[----:B------:R-:W4:Y:S04]  /*0310*/  LDG.E.S8 R18, desc[UR8][R2.64+0x1] ;  /* 0x0000010802127981 */ /* 0x000f28000c1e1300 */
[----:B------:R4:W5:Y:S01]  /*0320*/  LDG.E.S8 R19, desc[UR8][R2.64+0x2] ;  /* 0x0000020802137981 */ /* 0x000962000c1e1300 */
[----:B------:R-:W-:Y:S01]  /*0330*/  UIADD3 UR7, UPT, UPT, UR7, 0x4, URZ ;  /* 0x0000000407077890 */ /* 0x000fe2000fffe0ff */
[----:B------:R-:W-:-:S02]  /*0340*/  VIADD R4, R4, 0x4 ;  /* 0x0000000404047836 */ /* 0x000fc40000000000 */
[----:B------:R-:W1:Y:S01]  /*0350*/  LDS R17, [UR6+-0x20] ;  /* 0xffffe006ff117984 */ /* 0x000e620008000800 */
[----:B------:R-:W-:Y:S01]  /*0360*/  UISETP.NE.AND UP1, UPT, UR7, URZ, UPT ;  /* 0x000000ff0700728c */ /* 0x000fe2000bf25270 */
[----:B0-----:R-:W-:-:S04]  /*0370*/  ISETP.NE.AND P0, PT, R12, RZ, PT ;  /* 0x000000ff0c00720c */ /* 0x001fc80003f05270 */
[----:B------:R-:W-:Y:S02]  /*0380*/  ISETP.NE.AND P0, PT, R12, 0x9, P0 ;  /* 0x000000090c00780c */ /* 0x000fe40000705270 */
[----:B------:R-:W-:Y:S01]  /*0390*/  LDS R12, [UR6+0x4] ;  /* 0x00000406ff0c7984 */ /* 0x000fe20008000800 */
[----:B-1----:R-:W-:Y:S02]  /*03a0*/  ISETP.NE.AND P1, PT, R17, 0x1, PT ;  /* 0x000000011100780c */ /* 0x002fe40003f25270 */
[----:B--2---:R-:W-:-:S04]  /*03b0*/  LEA R16, R8, UR12, 0x3 ;  /* 0x0000000c08107c11 */ /* 0x004fc8000f8e18ff */
[----:B------:R0:W1:Y:S01]  /*03c0*/  LDC.64 R10, c[0x3][R16+-0x308] ;  /* 0x00ff3e00100a7b82 */ /* 0x0000620000000a00 */
[----:B---3--:R-:W-:Y:S02]  /*03d0*/  LEA R9, R9, UR12, 0x3 ;  /* 0x0000000c09097c11 */ /* 0x008fe4000f8e18ff */
[----:B----4-:R-:W-:Y:S02]  /*03e0*/  LEA R2, R18, UR12, 0x3 ;  /* 0x0000000c12027c11 */ /* 0x010fe4000f8e18ff */
[----:B------:R-:W2:Y:S03]  /*03f0*/  LDS R18, [UR6+-0x10] ;  /* 0xfffff006ff127984 */ /* 0x000ea60008000800 */
[----:B------:R-:W3:Y:S01]  /*0400*/  LDC.64 R8, c[0x3][R9+-0x308] ;  /* 0x00ff3e0009087b82 */ /* 0x000ee20000000a00 */
[----:B-----5:R-:W-:Y:S01]  /*0410*/  LEA R19, R19, UR12, 0x3 ;  /* 0x0000000c13137c11 */ /* 0x020fe2000f8e18ff */
[----:B0-----:R-:W0:Y:S06]  /*0420*/  LDS R16, [UR6] ;  /* 0x00000006ff107984 */ /* 0x001e2c0008000800 */
[----:B------:R-:W4:Y:S01]  /*0430*/  LDC.64 R2, c[0x3][R2+-0x308] ;  /* 0x00ff3e0002027b82 */ /* 0x000f220000000a00 */
[----:B-1----:R-:W-:-:S08]  /*0440*/  @!P0 DADD R14, R10, R10 ;  /* 0x000000000a0e8229 */ /* 0x002fd0000000000a */
[----:B------:R-:W-:Y:S01]  /*0450*/  @!P0 DADD R6, R6, -R14 ;  /* 0x0000000006068229 */ /* 0x000fe2000000080e */
[----:B------:R-:W-:-:S04]  /*0460*/  ISETP.NE.AND P0, PT, R13, RZ, PT ;  /* 0x000000ff0d00720c */ /* 0x000fc80003f05270 */
[----:B------:R-:W-:Y:S02]  /*0470*/  ISETP.NE.AND P0, PT, R13, 0x9, P0 ;  /* 0x000000090d00780c */ /* 0x000fe40000705270 */
[----:B------:R-:W1:Y:S01]  /*0480*/  LDS R13, [UR6+0x14] ;  /* 0x00001406ff0d7984 */ /* 0x000e620008000800 */
[----:B------:R-:W-:-:S10]  /*0490*/  DFMA R10, R10, 1.5, R6 ;  /* 0x3ff800000a0a782b */ /* 0x000fd40000000006 */
[----:B---3--:R-:W-:Y:S01]  /*04a0*/  @!P0 DADD R14, R8, R8 ;  /* 0x00000000080e8229 */ /* 0x008fe20000000008 */
[----:B------:R-:W-:Y:S02]  /*04b0*/  FSEL R10, R10, R6, !P1 ;  /* 0x000000060a0a7208 */ /* 0x000fe40004800000 */
[----:B------:R-:W-:Y:S02]  /*04c0*/  FSEL R11, R11, R7, !P1 ;  /* 0x000000070b0b7208 */ /* 0x000fe40004800000 */
[----:B------:R-:W3:Y:S01]  /*04d0*/  LDC.64 R6, c[0x3][R19+-0x308] ;  /* 0x00ff3e0013067b82 */ /* 0x000ee20000000a00 */
[----:B--2---:R-:W-:-:S03]  /*04e0*/  ISETP.NE.AND P1, PT, R18, 0x1, PT ;  /* 0x000000011200780c */ /* 0x004fc60003f25270 */
[----:B------:R-:W-:Y:S01]  /*04f0*/  @!P0 DADD R10, R10, -R14 ;  /* 0x000000000a0a8229 */ /* 0x000fe2000000080e */
[----:B------:R-:W-:-:S04]  /*0500*/  ISETP.NE.AND P0, PT, R12, RZ, PT ;  /* 0x000000ff0c00720c */ /* 0x000fc80003f05270 */
[----:B------:R-:W-:Y:S02]  /*0510*/  ISETP.NE.AND P0, PT, R12, 0x9, P0 ;  /* 0x000000090c00780c */ /* 0x000fe40000705270 */
[----:B------:R-:W2:Y:S01]  /*0520*/  LDS R12, [UR6+0x10] ;  /* 0x00001006ff0c7984 */ /* 0x000ea20008000800 */
[----:B------:R-:W-:Y:S01]  /*0530*/  DFMA R8, R8, 1.5, R10 ;  /* 0x3ff800000808782b */ /* 0x000fe2000000000a */
[----:B------:R-:W-:-:S09]  /*0540*/  UIADD3 UR6, UPT, UPT, UR6, 0x40, URZ ;  /* 0x0000004006067890 */ /* 0x000fd2000fffe0ff */
[----:B----4-:R-:W-:Y:S01]  /*0550*/  @!P0 DADD R14, R2, R2 ;  /* 0x00000000020e8229 */ /* 0x010fe20000000002 */
[----:B------:R-:W-:Y:S02]  /*0560*/  FSEL R8, R8, R10, !P1 ;  /* 0x0000000a08087208 */ /* 0x000fe40004800000 */
[----:B------:R-:W-:Y:S02]  /*0570*/  FSEL R9, R9, R11, !P1 ;  /* 0x0000000b09097208 */ /* 0x000fe40004800000 */
[----:B0-----:R-:W-:-:S04]  /*0580*/  ISETP.NE.AND P1, PT, R16, 0x1, PT ;  /* 0x000000011000780c */ /* 0x001fc80003f25270 */
[----:B------:R-:W-:Y:S01]  /*0590*/  @!P0 DADD R8, R8, -R14 ;  /* 0x0000000008088229 */ /* 0x000fe2000000080e */
[----:B-1----:R-:W-:-:S04]  /*05a0*/  ISETP.NE.AND P0, PT, R13, RZ, PT ;  /* 0x000000ff0d00720c */ /* 0x002fc80003f05270 */
[----:B------:R-:W-:-:S03]  /*05b0*/  ISETP.NE.AND P0, PT, R13, 0x9, P0 ;  /* 0x000000090d00780c */ /* 0x000fc60000705270 */
[----:B------:R-:W-:-:S10]  /*05c0*/  DFMA R2, R2, 1.5, R8 ;  /* 0x3ff800000202782b */ /* 0x000fd40000000008 */
[----:B---3--:R-:W-:Y:S01]  /*05d0*/  @!P0 DADD R10, R6, R6 ;  /* 0x00000000060a8229 */ /* 0x008fe20000000006 */
[----:B------:R-:W-:Y:S02]  /*05e0*/  FSEL R2, R2, R8, !P1 ;  /* 0x0000000802027208 */ /* 0x000fe40004800000 */
[----:B------:R-:W-:-:S06]  /*05f0*/  FSEL R3, R3, R9, !P1 ;  /* 0x0000000903037208 */ /* 0x000fcc0004800000 */
[----:B------:R-:W-:Y:S01]  /*0600*/  @!P0 DADD R2, R2, -R10 ;  /* 0x0000000002028229 */ /* 0x000fe2000000080a */
[----:B--2---:R-:W-:-:S07]  /*0610*/  ISETP.NE.AND P0, PT, R12, 0x1, PT ;  /* 0x000000010c00780c */ /* 0x004fce0003f05270 */
[----:B------:R-:W-:-:S10]  /*0620*/  DFMA R6, R6, 1.5, R2 ;  /* 0x3ff800000606782b */ /* 0x000fd40000000002 */
[----:B------:R-:W-:Y:S02]  /*0630*/  FSEL R6, R6, R2, !P0 ;  /* 0x0000000206067208 */ /* 0x000fe40004000000 */
[----:B------:R-:W-:Y:S01]  /*0640*/  FSEL R7, R7, R3, !P0 ;  /* 0x0000000307077208 */ /* 0x000fe20004000000 */
[----:B------:R-:W-:Y:S06]  /*0650*/  BRA.U UP1, `(.L_x_33) ;  /* 0xfffffffd01107547 */ /* 0x000fec000b83ffff */
.L_x_32:
[----:B------:R-:W-:Y:S05]  /*0660*/  BRA.U !UP0, `(.L_x_31) ;  /* 0x0000000108747547 */ /* 0x000fea000b800000 */
[----:B------:R-:W0:Y:S01]  /*0670*/  S2UR UR7, SR_CgaCtaId ;  /* 0x00000000000779c3 */ /* 0x000e220000008800 */
[----:B------:R-:W-:Y:S01]  /*0680*/  UMOV UR6, 0x400 ;  /* 0x0000040000067882 */ /* 0x000fe20000000000 */
[----:B------:R-:W-:Y:S01]  /*0690*/  VIADD R10, R5, UR4 ;  /* 0x00000004050a7c36 */ /* 0x000fe20008000000 */
[----:B------:R-:W1:Y:S01]  /*06a0*/  LDCU.64 UR10, c[0x0][0x380] ;  /* 0x00007000ff0a77ac */ /* 0x000e620008000a00 */
[----:B------:R-:W-:Y:S02]  /*06b0*/  UIADD3 UR5, UPT, UPT, -UR5, URZ, URZ ;  /* 0x000000ff05057290 */ /* 0x000fe4000fffe1ff */
[----:B0-----:R-:W-:-:S04]  /*06c0*/  ULEA UR6, UR7, UR6, 0x18 ;  /* 0x0000000607067291 */ /* 0x001fc8000f8ec0ff */
[----:B------:R-:W-:-:S04]  /*06d0*/  ULEA UR6, UR4, UR6, 0x4 ;  /* 0x0000000604067291 */ /* 0x000fc8000f8e20ff */
[----:B-1----:R-:W-:-:S12]  /*06e0*/  UIADD3 UR6, UPT, UPT, UR6, 0x8, URZ ;  /* 0x0000000806067890 */ /* 0x002fd8000fffe0ff */
.L_x_34:
[C---:B------:R-:W-:Y:S01]  /*06f0*/  IADD3 R4, P0, PT, R10.reuse, UR10, RZ ;  /* 0x0000000a0a047c10 */ /* 0x040fe2000ff1e0ff */
[----:B------:R-:W0:Y:S03]  /*0700*/  LDS R2, [UR6] ;  /* 0x00000006ff027984 */ /* 0x000e260008000800 */
[C---:B------:R-:W-:Y:S01]  /*0710*/  LEA.HI.X.SX32 R5, R10.reuse, UR11, 0x1, P0 ;  /* 0x0000000b0a057c11 */ /* 0x040fe200080f0eff */
[----:B------:R-:W-:Y:S01]  /*0720*/  UMOV UR4, 0x48 ;  /* 0x0000004800047882 */ /* 0x000fe20000000000 */
[----:B------:R-:W1:Y:S04]  /*0730*/  LDS R11, [UR6+-0x4] ;  /* 0xfffffc06ff0b7984 */ /* 0x000e680008000800 */
[----:B------:R-:W2:Y:S01]  /*0740*/  LDG.E.S8 R4, desc[UR8][R4.64] ;  /* 0x0000000804047981 */ /* 0x000ea2000c1e1300 */
[----:B------:R-:W-:Y:S01]  /*0750*/  UIADD3 UR5, UPT, UPT, UR5, 0x1, URZ ;  /* 0x0000000105057890 */ /* 0x000fe2000fffe0ff */
[----:B------:R-:W-:Y:S01]  /*0760*/  VIADD R10, R10, 0x1 ;  /* 0x000000010a0a7836 */ /* 0x000fe20000000000 */
[----:B------:R-:W-:-:S02]  /*0770*/  UIADD3 UR6, UPT, UPT, UR6, 0x10, URZ ;  /* 0x0000001006067890 */ /* 0x000fc4000fffe0ff */
[----:B------:R-:W-:Y:S01]  /*0780*/  UISETP.NE.AND UP0, UPT, UR5, URZ, UPT ;  /* 0x000000ff0500728c */ /* 0x000fe2000bf05270 */
[----:B0-----:R-:W-:-:S04]  /*0790*/  ISETP.NE.AND P0, PT, R2, RZ, PT ;  /* 0x000000ff0200720c */ /* 0x001fc80003f05270 */
[----:B------:R-:W-:Y:S02]  /*07a0*/  ISETP.NE.AND P0, PT, R2, 0x9, P0 ;  /* 0x000000090200780c */ /* 0x000fe40000705270 */
[----:B--2---:R-:W-:-:S06]  /*07b0*/  LEA R8, R4, UR4, 0x3 ;  /* 0x0000000404087c11 */ /* 0x004fcc000f8e18ff */
[----:B------:R-:W0:Y:S05]  /*07c0*/  LDC.64 R8, c[0x3][R8+-0x308] ;  /* 0x00ff3e0008087b82 */ /* 0x000e2a0000000a00 */
[----:B0-----:R-:W-:-:S08]  /*07d0*/  @!P0 DADD R2, R8, R8 ;  /* 0x0000000008028229 */ /* 0x001fd00000000008 */
[----:B------:R-:W-:Y:S01]  /*07e0*/  @!P0 DADD R6, R6, -R2 ;  /* 0x0000000006068229 */ /* 0x000fe20000000802 */
[----:B-1----:R-:W-:-:S07]  /*07f0*/  ISETP.NE.AND P0, PT, R11, 0x1, PT ;  /* 0x000000010b00780c */ /* 0x002fce0003f05270 */
[----:B------:R-:W-:-:S10]  /*0800*/  DFMA R2, R8, 1.5, R6 ;  /* 0x3ff800000802782b */ /* 0x000fd40000000006 */
[----:B------:R-:W-:Y:S02]  /*0810*/  FSEL R6, R2, R6, !P0 ;  /* 0x0000000602067208 */ /* 0x000fe40004000000 */
[----:B------:R-:W-:Y:S01]  /*0820*/  FSEL R7, R3, R7, !P0 ;  /* 0x0000000703077208 */ /* 0x000fe20004000000 */
[----:B------:R-:W-:Y:S06]  /*0830*/  BRA.U UP0, `(.L_x_34) ;  /* 0xfffffffd00ac7547 */ /* 0x000fec000b83ffff */
.L_x_31:
[----:B------:R-:W0:Y:S02]  /*0840*/  LDC.64 R2, c[0x0][0x390] ;  /* 0x0000e400ff027b82 */ /* 0x000e240000000a00 */
[----:B0-----:R-:W-:-:S05]  /*0850*/  IMAD.WIDE R2, R0, 0x8, R2 ;  /* 0x0000000800027825 */ /* 0x001fca00078e0202 */
[----:B------:R-:W-:Y:S01]  /*0860*/  STG.E.64 desc[UR8][R2.64], R6 ;  /* 0x0000000602007986 */ /* 0x000fe2000c101b08 */
[----:B------:R-:W-:Y:S05]  /*0870*/  EXIT ;  /* 0x000000000000794d */ /* 0x000fea0003800000 */
.L_x_35:
        /* <DEDUP_REMOVED lines=16> */
.L_x_39:


//--------------------- .text._Z16initCurandStatesP17curandStateXORWOWii --------------------------
	.section	.text._Z16initCurandStatesP17curandStateXORWOWii,"ax",@progbits
	.align	128
        .global         _Z16initCurandStatesP17curandStateXORWOWii
        .type           _Z16initCurandStatesP17curandStateXORWOWii,@function
        .size           _Z16initCurandStatesP17curandStateXORWOWii,(.L_x_40 - _Z16initCurandStatesP17curandStateXORWOWii)
        .other          _Z16initCurandStatesP17curandStateXORWOWii,@"STO_CUDA_ENTRY STV_DEFAULT"
_Z16initCurandStatesP17curandStateXORWOWii:
.text._Z16initCurandStatesP17curandStateXORWOWii:
        /* <DEDUP_REMOVED lines=8> */
[----:B------:R-:W0:Y:S01]  /*0080*/  LDCU UR4, c[0x0][0x388] ;  /* 0x00007100ff0477ac */ /* 0x000e220008000800 */
[----:B------:R-:W1:Y:S01]  /*0090*/  LDC.64 R2, c[0x0][0x380] ;  /* 0x0000e000ff027b82 */ /* 0x000e620000000a00 */
[----:B------:R-:W-:Y:S02]  /*00a0*/  IMAD.MOV.U32 R7, RZ, RZ, -0x266e14b1 ;  /* 0xd991eb4fff077424 */ /* 0x000fe400078e00ff */
[C---:B0-----:R-:W-:Y:S01]  /*00b0*/  VIADD R4, R5.reuse, UR4 ;  /* 0x0000000405047c36 */ /* 0x041fe20008000000 */
[----:B------:R-:W0:Y:S04]  /*00c0*/  LDCU.64 UR4, c[0x0][0x358] ;  /* 0x00006b00ff0477ac */ /* 0x000e280008000a00 */
[C---:B------:R-:W-:Y:S02]  /*00d0*/  LOP3.LUT R0, R4.reuse, 0xaad26b49, RZ, 0x3c, !PT ;  /* 0xaad26b4904007812 */ /* 0x040fe400078e3cff */
[----:B------:R-:W-:Y:S01]  /*00e0*/  ISETP.GT.AND P0, PT, R4, -0x1, PT ;  /* 0xffffffff0400780c */ /* 0x000fe20003f04270 */
[----:B-1----:R-:W-:-:S03]  /*00f0*/  IMAD.WIDE R2, R5, 0x30, R2 ;  /* 0x0000003005027825 */ /* 0x002fc600078e0202 */
[----:B------:R-:W-:Y:S01]  /*0100*/  SEL R7, R7, 0x8bf16996, P0 ;  /* 0x8bf1699607077807 */ /* 0x000fe20000000000 */
[----:B------:R-:W-:-:S03]  /*0110*/  IMAD R0, R0, 0x4182bed5, RZ ;  /* 0x4182bed500007824 */ /* 0x000fc600078e02ff */
[C---:B------:R-:W-:Y:S01]  /*0120*/  LOP3.LUT R10, R7.reuse, 0x5491333, RZ, 0x3c, !PT ;  /* 0x05491333070a7812 */ /* 0x040fe200078e3cff */
[C---:B------:R-:W-:Y:S01]  /*0130*/  VIADD R9, R7.reuse, 0x1f123bb5 ;  /* 0x1f123bb507097836 */ /* 0x040fe20000000000 */
[C---:B------:R-:W-:Y:S02]  /*0140*/  IADD3 R5, PT, PT, R0.reuse, 0x75bcd15, RZ ;  /* 0x075bcd1500057810 */ /* 0x040fe40007ffe0ff */
[----:B------:R-:W-:Y:S01]  /*0150*/  IADD3 R4, PT, PT, R7, 0x64f0c9, R0 ;  /* 0x0064f0c907047810 */ /* 0x000fe20007ffe000 */
[----:B0-----:R-:W-:Y:S01]  /*0160*/  STG.E.64 desc[UR4][R2.64+0x18], RZ ;  /* 0x000018ff02007986 */ /* 0x001fe2000c101b04 */
[C---:B------:R-:W-:Y:S02]  /*0170*/  LOP3.LUT R8, R0.reuse, 0x159a55e5, RZ, 0x3c, !PT ;  /* 0x159a55e500087812 */ /* 0x040fe400078e3cff */
[----:B------:R-:W-:Y:S01]  /*0180*/  IADD3 R11, PT, PT, R0, 0x583f19, RZ ;  /* 0x00583f19000b7810 */ /* 0x000fe20007ffe0ff */
[----:B------:R-:W-:Y:S04]  /*0190*/  STG.E.64 desc[UR4][R2.64], R4 ;  /* 0x0000000402007986 */ /* 0x000fe8000c101b04 */
[----:B------:R-:W-:Y:S04]  /*01a0*/  STG.E.64 desc[UR4][R2.64+0x8], R8 ;  /* 0x0000080802007986 */ /* 0x000fe8000c101b04 */
[----:B------:R-:W-:Y:S04]  /*01b0*/  STG.E desc[UR4][R2.64+0x20], RZ ;  /* 0x000020ff02007986 */ /* 0x000fe8000c101904 */
[----:B------:R-:W-:Y:S04]  /*01c0*/  STG.E.64 desc[UR4][R2.64+0x28], RZ ;  /* 0x000028ff02007986 */ /* 0x000fe8000c101b04 */
[----:B------:R-:W-:Y:S01]  /*01d0*/  STG.E.64 desc[UR4][R2.64+0x10], R10 ;  /* 0x0000100a02007986 */ /* 0x000fe2000c101b04 */
[----:B------:R-:W-:Y:S05]  /*01e0*/  EXIT ;  /* 0x000000000000794d */ /* 0x000fea0003800000 */
.L_x_36:
        /* <DEDUP_REMOVED lines=9> */
.L_x_40:


//--------------------- .nv.global.init           --------------------------
	.section	.nv.global.init,"aw",@progbits
	.align	4
.nv.global.init:
	.type		mrg32k3aM1SubSeq,@object
	.size		mrg32k3aM1SubSeq,(mrg32k3aM2SubSeq - mrg32k3aM1SubSeq)
mrg32k3aM1SubSeq:
        /* <DEDUP_REMOVED lines=126> */
	.type		mrg32k3aM2SubSeq,@object
	.size		mrg32k3aM2SubSeq,(mrg32k3aM1 - mrg32k3aM2SubSeq)
mrg32k3aM2SubSeq:
        /* <DEDUP_REMOVED lines=126> */
	.type		mrg32k3aM1,@object
	.size		mrg32k3aM1,(mrg32k3aM1Seq - mrg32k3aM1)
mrg32k3aM1:
        /* <DEDUP_REMOVED lines=144> */
	.type		mrg32k3aM1Seq,@object
	.size		mrg32k3aM1Seq,(mrg32k3aM2 - mrg32k3aM1Seq)
mrg32k3aM1Seq:
        /* <DEDUP_REMOVED lines=144> */
	.type		mrg32k3aM2,@object
	.size		mrg32k3aM2,(mrg32k3aM2Seq - mrg32k3aM2)
mrg32k3aM2:
        /* <DEDUP_REMOVED lines=144> */
	.type		mrg32k3aM2Seq,@object
	.size		mrg32k3aM2Seq,(precalc_xorwow_matrix - mrg32k3aM2Seq)
mrg32k3aM2Seq:
        /* <DEDUP_REMOVED lines=144> */
	.type		precalc_xorwow_matrix,@object
	.size		precalc_xorwow_matrix,(precalc_xorwow_offset_matrix - precalc_xorwow_matrix)
precalc_xorwow_matrix:
        /* <DEDUP_REMOVED lines=6400> */
	.type		precalc_xorwow_offset_matrix,@object
	.size		precalc_xorwow_offset_matrix,(.L_1 - precalc_xorwow_offset_matrix)
precalc_xorwow_offset_matrix:
        /* <DEDUP_REMOVED lines=6400> */
.L_1:


//--------------------- .nv.shared.reserved.0     --------------------------
	.section	.nv.shared.reserved.0,"aw",@nobits
	.weak		__nv_reservedSMEM_offset_0_alias
	.size		__nv_reservedSMEM_offset_0_alias, 0, 64
	.other		__nv_reservedSMEM_offset_0_alias,@"STO_CUDA_RESERVED_SHARED STV_DEFAULT"
__nv_reservedSMEM_offset_0_alias:
	.zero		0
	.zero		64


//--------------------- .nv.shared._Z15evaluateFitnessPKcPKiPdii --------------------------
	.section	.nv.shared._Z15evaluateFitnessPKcPKiPdii,"aw",@nobits
	.sectionflags	@""
	.align	4
.nv.shared._Z15evaluateFitnessPKcPKiPdii:
	.zero		1664


//--------------------- .nv.constant0._Z15crossoverKernelPKcPcP17curandStateXORWOWii --------------------------
	.section	.nv.constant0._Z15crossoverKernelPKcPcP17curandStateXORWOWii,"a",@progbits
	.sectionflags	@""
	.align	4
.nv.constant0._Z15crossoverKernelPKcPcP17curandStateXORWOWii:
	.zero		928


//--------------------- .nv.constant0._Z12mutateKernelPcP17curandStateXORWOWifi --------------------------
	.section	.nv.constant0._Z12mutateKernelPcP17curandStateXORWOWifi,"a",@progbits
	.sectionflags	@""
	.align	4
.nv.constant0._Z12mutateKernelPcP17curandStateXORWOWifi:
	.zero		924


//--------------------- .nv.constant0._Z15evaluateFitnessPKcPKiPdii --------------------------
	.section	.nv.constant0._Z15evaluateFitnessPKcPKiPdii,"a",@progbits
	.sectionflags	@""
	.align	4
.nv.constant0._Z15evaluateFitnessPKcPKiPdii:
	.zero		928


//--------------------- .nv.constant0._Z16initCurandStatesP17curandStateXORWOWii --------------------------
	.section	.nv.constant0._Z16initCurandStatesP17curandStateXORWOWii,"a",@progbits
	.sectionflags	@""
	.align	4
.nv.constant0._Z16initCurandStatesP17curandStateXORWOWii:
	.zero		912


//--------------------- SYMBOLS --------------------------

	.type		.nv.reservedSmem.offset0,@object
	.size		.nv.reservedSmem.offset0,0x4
	.type		.nv.reservedSmem.cap,@object
	.size		.nv.reservedSmem.cap,0x4
